//
// Generated by NVIDIA NVVM Compiler
//
// Compiler Build ID: CL-36424714
// Cuda compilation tools, release 13.0, V13.0.88
// Based on NVVM 20.0.0
//

.version 9.0
.target sm_100
.address_size 64

	// .globl	_Z10init_randsjP17curandStateXORWOW
.global .align 4 .b8 precalc_xorwow_matrix[102400];
.global .align 4 .b8 precalc_xorwow_offset_matrix[102400];
.global .align 4 .b8 mrg32k3aM1[2304];
.global .align 4 .b8 mrg32k3aM2[2304];
.global .align 4 .b8 mrg32k3aM1SubSeq[2016];
.global .align 4 .b8 mrg32k3aM2SubSeq[2016];
.global .align 4 .b8 mrg32k3aM1Seq[2304];
.global .align 4 .b8 mrg32k3aM2Seq[2304];
.const .align 8 .b8 __cr_lgamma_table[72];

.visible .entry _Z10init_randsjP17curandStateXORWOW(
	.param .u32 _Z10init_randsjP17curandStateXORWOW_param_0,
	.param .u64 .ptr .align 1 _Z10init_randsjP17curandStateXORWOW_param_1
)
{
	.reg .pred 	%p<24>;
	.reg .b32 	%r<409>;
	.reg .b64 	%rd<18>;

	ld.param.u32 	%r182, [_Z10init_randsjP17curandStateXORWOW_param_0];
	ld.param.u64 	%rd8, [_Z10init_randsjP17curandStateXORWOW_param_1];
	cvta.to.global.u64 	%rd9, %rd8;
	mov.u32 	%r183, %tid.x;
	mov.u32 	%r184, %ctaid.x;
	mov.u32 	%r185, %ntid.x;
	mad.lo.s32 	%r186, %r184, %r185, %r183;
	cvt.s64.s32 	%rd17, %r186;
	mul.wide.s32 	%rd10, %r186, 48;
	add.s64 	%rd2, %rd9, %rd10;
	xor.b32  	%r187, %r182, -1429050551;
	mul.lo.s32 	%r188, %r187, 1099087573;
	add.s32 	%r189, %r188, -638133224;
	add.s32 	%r190, %r188, 123456789;
	st.global.v2.u32 	[%rd2], {%r189, %r190};
	xor.b32  	%r191, %r188, 362436069;
	mov.b32 	%r192, -123459836;
	st.global.v2.u32 	[%rd2+8], {%r191, %r192};
	add.s32 	%r193, %r188, 5783321;
	mov.b32 	%r194, -589760388;
	st.global.v2.u32 	[%rd2+16], {%r194, %r193};
	setp.eq.s32 	%p1, %r186, 0;
	@%p1 bra 	$L__BB0_42;
	mov.b32 	%r315, 0;
	mov.u64 	%rd12, precalc_xorwow_matrix;
$L__BB0_2:
	and.b64  	%rd4, %rd17, 3;
	setp.eq.s64 	%p2, %rd4, 0;
	@%p2 bra 	$L__BB0_41;
	mul.wide.u32 	%rd11, %r315, 3200;
	add.s64 	%rd5, %rd12, %rd11;
	cvt.u32.u64 	%r2, %rd4;
	mov.b32 	%r316, 0;
$L__BB0_4:
	mov.b32 	%r329, 0;
	mov.u32 	%r330, %r329;
	mov.u32 	%r331, %r329;
	mov.u32 	%r332, %r329;
	mov.u32 	%r333, %r329;
	mov.u32 	%r322, %r329;
$L__BB0_5:
	mul.wide.u32 	%rd13, %r322, 4;
	add.s64 	%rd14, %rd2, %rd13;
	ld.global.u32 	%r10, [%rd14+4];
	shl.b32 	%r11, %r322, 5;
	mov.b32 	%r328, 0;
$L__BB0_6:
	.pragma "nounroll";
	shr.u32 	%r199, %r10, %r328;
	and.b32  	%r200, %r199, 1;
	setp.eq.b32 	%p3, %r200, 1;
	not.pred 	%p4, %p3;
	add.s32 	%r201, %r11, %r328;
	mul.lo.s32 	%r202, %r201, 5;
	mul.wide.u32 	%rd15, %r202, 4;
	add.s64 	%rd6, %rd5, %rd15;
	@%p4 bra 	$L__BB0_8;
	ld.global.u32 	%r203, [%rd6];
	xor.b32  	%r333, %r333, %r203;
	ld.global.u32 	%r204, [%rd6+4];
	xor.b32  	%r332, %r332, %r204;
	ld.global.u32 	%r205, [%rd6+8];
	xor.b32  	%r331, %r331, %r205;
	ld.global.u32 	%r206, [%rd6+12];
	xor.b32  	%r330, %r330, %r206;
	ld.global.u32 	%r207, [%rd6+16];
	xor.b32  	%r329, %r329, %r207;
$L__BB0_8:
	and.b32  	%r209, %r199, 2;
	setp.eq.s32 	%p5, %r209, 0;
	@%p5 bra 	$L__BB0_10;
	ld.global.u32 	%r210, [%rd6+20];
	xor.b32  	%r333, %r333, %r210;
	ld.global.u32 	%r211, [%rd6+24];
	xor.b32  	%r332, %r332, %r211;
	ld.global.u32 	%r212, [%rd6+28];
	xor.b32  	%r331, %r331, %r212;
	ld.global.u32 	%r213, [%rd6+32];
	xor.b32  	%r330, %r330, %r213;
	ld.global.u32 	%r214, [%rd6+36];
	xor.b32  	%r329, %r329, %r214;
$L__BB0_10:
	and.b32  	%r216, %r199, 4;
	setp.eq.s32 	%p6, %r216, 0;
	@%p6 bra 	$L__BB0_12;
	ld.global.u32 	%r217, [%rd6+40];
	xor.b32  	%r333, %r333, %r217;
	ld.global.u32 	%r218, [%rd6+44];
	xor.b32  	%r332, %r332, %r218;
	ld.global.u32 	%r219, [%rd6+48];
	xor.b32  	%r331, %r331, %r219;
	ld.global.u32 	%r220, [%rd6+52];
	xor.b32  	%r330, %r330, %r220;
	ld.global.u32 	%r221, [%rd6+56];
	xor.b32  	%r329, %r329, %r221;
$L__BB0_12:
	and.b32  	%r223, %r199, 8;
	setp.eq.s32 	%p7, %r223, 0;
	@%p7 bra 	$L__BB0_14;
	ld.global.u32 	%r224, [%rd6+60];
	xor.b32  	%r333, %r333, %r224;
	ld.global.u32 	%r225, [%rd6+64];
	xor.b32  	%r332, %r332, %r225;
	ld.global.u32 	%r226, [%rd6+68];
	xor.b32  	%r331, %r331, %r226;
	ld.global.u32 	%r227, [%rd6+72];
	xor.b32  	%r330, %r330, %r227;
	ld.global.u32 	%r228, [%rd6+76];
	xor.b32  	%r329, %r329, %r228;
$L__BB0_14:
	and.b32  	%r230, %r199, 16;
	setp.eq.s32 	%p8, %r230, 0;
	@%p8 bra 	$L__BB0_16;
	ld.global.u32 	%r231, [%rd6+80];
	xor.b32  	%r333, %r333, %r231;
	ld.global.u32 	%r232, [%rd6+84];
	xor.b32  	%r332, %r332, %r232;
	ld.global.u32 	%r233, [%rd6+88];
	xor.b32  	%r331, %r331, %r233;
	ld.global.u32 	%r234, [%rd6+92];
	xor.b32  	%r330, %r330, %r234;
	ld.global.u32 	%r235, [%rd6+96];
	xor.b32  	%r329, %r329, %r235;
$L__BB0_16:
	and.b32  	%r237, %r199, 32;
	setp.eq.s32 	%p9, %r237, 0;
	@%p9 bra 	$L__BB0_18;
	ld.global.u32 	%r238, [%rd6+100];
	xor.b32  	%r333, %r333, %r238;
	ld.global.u32 	%r239, [%rd6+104];
	xor.b32  	%r332, %r332, %r239;
	ld.global.u32 	%r240, [%rd6+108];
	xor.b32  	%r331, %r331, %r240;
	ld.global.u32 	%r241, [%rd6+112];
	xor.b32  	%r330, %r330, %r241;
	ld.global.u32 	%r242, [%rd6+116];
	xor.b32  	%r329, %r329, %r242;
$L__BB0_18:
	and.b32  	%r244, %r199, 64;
	setp.eq.s32 	%p10, %r244, 0;
	@%p10 bra 	$L__BB0_20;
	ld.global.u32 	%r245, [%rd6+120];
	xor.b32  	%r333, %r333, %r245;
	ld.global.u32 	%r246, [%rd6+124];
	xor.b32  	%r332, %r332, %r246;
	ld.global.u32 	%r247, [%rd6+128];
	xor.b32  	%r331, %r331, %r247;
	ld.global.u32 	%r248, [%rd6+132];
	xor.b32  	%r330, %r330, %r248;
	ld.global.u32 	%r249, [%rd6+136];
	xor.b32  	%r329, %r329, %r249;
$L__BB0_20:
	and.b32  	%r251, %r199, 128;
	setp.eq.s32 	%p11, %r251, 0;
	@%p11 bra 	$L__BB0_22;
	ld.global.u32 	%r252, [%rd6+140];
	xor.b32  	%r333, %r333, %r252;
	ld.global.u32 	%r253, [%rd6+144];
	xor.b32  	%r332, %r332, %r253;
	ld.global.u32 	%r254, [%rd6+148];
	xor.b32  	%r331, %r331, %r254;
	ld.global.u32 	%r255, [%rd6+152];
	xor.b32  	%r330, %r330, %r255;
	ld.global.u32 	%r256, [%rd6+156];
	xor.b32  	%r329, %r329, %r256;
$L__BB0_22:
	and.b32  	%r258, %r199, 256;
	setp.eq.s32 	%p12, %r258, 0;
	@%p12 bra 	$L__BB0_24;
	ld.global.u32 	%r259, [%rd6+160];
	xor.b32  	%r333, %r333, %r259;
	ld.global.u32 	%r260, [%rd6+164];
	xor.b32  	%r332, %r332, %r260;
	ld.global.u32 	%r261, [%rd6+168];
	xor.b32  	%r331, %r331, %r261;
	ld.global.u32 	%r262, [%rd6+172];
	xor.b32  	%r330, %r330, %r262;
	ld.global.u32 	%r263, [%rd6+176];
	xor.b32  	%r329, %r329, %r263;
$L__BB0_24:
	and.b32  	%r265, %r199, 512;
	setp.eq.s32 	%p13, %r265, 0;
	@%p13 bra 	$L__BB0_26;
	ld.global.u32 	%r266, [%rd6+180];
	xor.b32  	%r333, %r333, %r266;
	ld.global.u32 	%r267, [%rd6+184];
	xor.b32  	%r332, %r332, %r267;
	ld.global.u32 	%r268, [%rd6+188];
	xor.b32  	%r331, %r331, %r268;
	ld.global.u32 	%r269, [%rd6+192];
	xor.b32  	%r330, %r330, %r269;
	ld.global.u32 	%r270, [%rd6+196];
	xor.b32  	%r329, %r329, %r270;
$L__BB0_26:
	and.b32  	%r272, %r199, 1024;
	setp.eq.s32 	%p14, %r272, 0;
	@%p14 bra 	$L__BB0_28;
	ld.global.u32 	%r273, [%rd6+200];
	xor.b32  	%r333, %r333, %r273;
	ld.global.u32 	%r274, [%rd6+204];
	xor.b32  	%r332, %r332, %r274;
	ld.global.u32 	%r275, [%rd6+208];
	xor.b32  	%r331, %r331, %r275;
	ld.global.u32 	%r276, [%rd6+212];
	xor.b32  	%r330, %r330, %r276;
	ld.global.u32 	%r277, [%rd6+216];
	xor.b32  	%r329, %r329, %r277;
$L__BB0_28:
	and.b32  	%r279, %r199, 2048;
	setp.eq.s32 	%p15, %r279, 0;
	@%p15 bra 	$L__BB0_30;
	ld.global.u32 	%r280, [%rd6+220];
	xor.b32  	%r333, %r333, %r280;
	ld.global.u32 	%r281, [%rd6+224];
	xor.b32  	%r332, %r332, %r281;
	ld.global.u32 	%r282, [%rd6+228];
	xor.b32  	%r331, %r331, %r282;
	ld.global.u32 	%r283, [%rd6+232];
	xor.b32  	%r330, %r330, %r283;
	ld.global.u32 	%r284, [%rd6+236];
	xor.b32  	%r329, %r329, %r284;
$L__BB0_30:
	and.b32  	%r286, %r199, 4096;
	setp.eq.s32 	%p16, %r286, 0;
	@%p16 bra 	$L__BB0_32;
	ld.global.u32 	%r287, [%rd6+240];
	xor.b32  	%r333, %r333, %r287;
	ld.global.u32 	%r288, [%rd6+244];
	xor.b32  	%r332, %r332, %r288;
	ld.global.u32 	%r289, [%rd6+248];
	xor.b32  	%r331, %r331, %r289;
	ld.global.u32 	%r290, [%rd6+252];
	xor.b32  	%r330, %r330, %r290;
	ld.global.u32 	%r291, [%rd6+256];
	xor.b32  	%r329, %r329, %r291;
$L__BB0_32:
	and.b32  	%r293, %r199, 8192;
	setp.eq.s32 	%p17, %r293, 0;
	@%p17 bra 	$L__BB0_34;
	ld.global.u32 	%r294, [%rd6+260];
	xor.b32  	%r333, %r333, %r294;
	ld.global.u32 	%r295, [%rd6+264];
	xor.b32  	%r332, %r332, %r295;
	ld.global.u32 	%r296, [%rd6+268];
	xor.b32  	%r331, %r331, %r296;
	ld.global.u32 	%r297, [%rd6+272];
	xor.b32  	%r330, %r330, %r297;
	ld.global.u32 	%r298, [%rd6+276];
	xor.b32  	%r329, %r329, %r298;
$L__BB0_34:
	and.b32  	%r300, %r199, 16384;
	setp.eq.s32 	%p18, %r300, 0;
	@%p18 bra 	$L__BB0_36;
	ld.global.u32 	%r301, [%rd6+280];
	xor.b32  	%r333, %r333, %r301;
	ld.global.u32 	%r302, [%rd6+284];
	xor.b32  	%r332, %r332, %r302;
	ld.global.u32 	%r303, [%rd6+288];
	xor.b32  	%r331, %r331, %r303;
	ld.global.u32 	%r304, [%rd6+292];
	xor.b32  	%r330, %r330, %r304;
	ld.global.u32 	%r305, [%rd6+296];
	xor.b32  	%r329, %r329, %r305;
$L__BB0_36:
	and.b32  	%r307, %r199, 32768;
	setp.eq.s32 	%p19, %r307, 0;
	@%p19 bra 	$L__BB0_38;
	ld.global.u32 	%r308, [%rd6+300];
	xor.b32  	%r333, %r333, %r308;
	ld.global.u32 	%r309, [%rd6+304];
	xor.b32  	%r332, %r332, %r309;
	ld.global.u32 	%r310, [%rd6+308];
	xor.b32  	%r331, %r331, %r310;
	ld.global.u32 	%r311, [%rd6+312];
	xor.b32  	%r330, %r330, %r311;
	ld.global.u32 	%r312, [%rd6+316];
	xor.b32  	%r329, %r329, %r312;
$L__BB0_38:
	add.s32 	%r328, %r328, 16;
	setp.ne.s32 	%p20, %r328, 32;
	@%p20 bra 	$L__BB0_6;
	mad.lo.s32 	%r313, %r322, -31, %r11;
	add.s32 	%r322, %r313, 1;
	setp.ne.s32 	%p21, %r322, 5;
	@%p21 bra 	$L__BB0_5;
	st.global.u32 	[%rd2+4], %r333;
	st.global.u32 	[%rd2+8], %r332;
	st.global.u32 	[%rd2+12], %r331;
	st.global.u32 	[%rd2+16], %r330;
	st.global.u32 	[%rd2+20], %r329;
	add.s32 	%r316, %r316, 1;
	setp.lt.u32 	%p22, %r316, %r2;
	@%p22 bra 	$L__BB0_4;
$L__BB0_41:
	shr.u64 	%rd7, %rd17, 2;
	add.s32 	%r315, %r315, 1;
	setp.gt.u64 	%p23, %rd17, 3;
	mov.u64 	%rd17, %rd7;
	@%p23 bra 	$L__BB0_2;
$L__BB0_42:
	mov.b32 	%r314, 0;
	st.global.v2.u32 	[%rd2+24], {%r314, %r314};
	st.global.u32 	[%rd2+32], %r314;
	mov.b64 	%rd16, 0;
	st.global.u64 	[%rd2+40], %rd16;
	ret;

}
	// .globl	_Z8init_bufPhi
.visible .entry _Z8init_bufPhi(
	.param .u64 .ptr .align 1 _Z8init_bufPhi_param_0,
	.param .u32 _Z8init_bufPhi_param_1
)
{
	.reg .pred 	%p<10>;
	.reg .b16 	%rs<5>;
	.reg .b32 	%r<30>;
	.reg .b64 	%rd<12>;

	ld.param.u64 	%rd3, [_Z8init_bufPhi_param_0];
	ld.param.u32 	%r15, [_Z8init_bufPhi_param_1];
	cvta.to.global.u64 	%rd1, %rd3;
	setp.lt.s32 	%p1, %r15, 1;
	@%p1 bra 	$L__BB1_12;
	mov.u32 	%r17, %ntid.x;
	mov.u32 	%r18, %ctaid.x;
	mov.u32 	%r19, %tid.x;
	mad.lo.s32 	%r20, %r18, %r17, %r19;
	mul.lo.s32 	%r1, %r15, %r20;
	and.b32  	%r2, %r15, 7;
	setp.lt.u32 	%p2, %r15, 8;
	mov.b32 	%r28, 0;
	@%p2 bra 	$L__BB1_4;
	and.b32  	%r28, %r15, 2147483640;
	neg.s32 	%r26, %r28;
	add.s64 	%rd2, %rd1, 3;
	mov.u32 	%r25, %r1;
$L__BB1_3:
	.pragma "nounroll";
	cvt.s64.s32 	%rd4, %r25;
	add.s64 	%rd5, %rd2, %rd4;
	mov.b16 	%rs1, 0;
	st.global.u8 	[%rd5+-3], %rs1;
	st.global.u8 	[%rd5+-2], %rs1;
	st.global.u8 	[%rd5+-1], %rs1;
	st.global.u8 	[%rd5], %rs1;
	st.global.u8 	[%rd5+1], %rs1;
	st.global.u8 	[%rd5+2], %rs1;
	st.global.u8 	[%rd5+3], %rs1;
	st.global.u8 	[%rd5+4], %rs1;
	add.s32 	%r26, %r26, 8;
	add.s32 	%r25, %r25, 8;
	setp.ne.s32 	%p3, %r26, 0;
	@%p3 bra 	$L__BB1_3;
$L__BB1_4:
	setp.eq.s32 	%p4, %r2, 0;
	@%p4 bra 	$L__BB1_12;
	and.b32  	%r10, %r15, 3;
	setp.lt.u32 	%p5, %r2, 4;
	@%p5 bra 	$L__BB1_7;
	add.s32 	%r21, %r28, %r1;
	cvt.s64.s32 	%rd6, %r21;
	add.s64 	%rd7, %rd1, %rd6;
	mov.b16 	%rs2, 0;
	st.global.u8 	[%rd7], %rs2;
	st.global.u8 	[%rd7+1], %rs2;
	st.global.u8 	[%rd7+2], %rs2;
	st.global.u8 	[%rd7+3], %rs2;
	add.s32 	%r28, %r28, 4;
$L__BB1_7:
	setp.eq.s32 	%p6, %r10, 0;
	@%p6 bra 	$L__BB1_12;
	setp.eq.s32 	%p7, %r10, 1;
	@%p7 bra 	$L__BB1_10;
	add.s32 	%r22, %r28, %r1;
	cvt.s64.s32 	%rd8, %r22;
	add.s64 	%rd9, %rd1, %rd8;
	mov.b16 	%rs3, 0;
	st.global.u8 	[%rd9], %rs3;
	st.global.u8 	[%rd9+1], %rs3;
	add.s32 	%r28, %r28, 2;
$L__BB1_10:
	and.b32  	%r23, %r15, 1;
	setp.eq.b32 	%p8, %r23, 1;
	not.pred 	%p9, %p8;
	@%p9 bra 	$L__BB1_12;
	add.s32 	%r24, %r28, %r1;
	cvt.s64.s32 	%rd10, %r24;
	add.s64 	%rd11, %rd1, %rd10;
	mov.b16 	%rs4, 0;
	st.global.u8 	[%rd11], %rs4;
$L__BB1_12:
	ret;

}
	// .globl	_Z14iterate_statesP17curandStateXORWOWPhS1_iS1_Pf
.visible .entry _Z14iterate_statesP17curandStateXORWOWPhS1_iS1_Pf(
	.param .u64 .ptr .align 1 _Z14iterate_statesP17curandStateXORWOWPhS1_iS1_Pf_param_0,
	.param .u64 .ptr .align 1 _Z14iterate_statesP17curandStateXORWOWPhS1_iS1_Pf_param_1,
	.param .u64 .ptr .align 1 _Z14iterate_statesP17curandStateXORWOWPhS1_iS1_Pf_param_2,
	.param .u32 _Z14iterate_statesP17curandStateXORWOWPhS1_iS1_Pf_param_3,
	.param .u64 .ptr .align 1 _Z14iterate_statesP17curandStateXORWOWPhS1_iS1_Pf_param_4,
	.param .u64 .ptr .align 1 _Z14iterate_statesP17curandStateXORWOWPhS1_iS1_Pf_param_5
)
{
	.reg .pred 	%p<8>;
	.reg .b16 	%rs<15>;
	.reg .b32 	%r<202>;
	.reg .b32 	%f<37>;
	.reg .b64 	%rd<60>;
	.reg .b64 	%fd<2>;

	ld.param.u64 	%rd6, [_Z14iterate_statesP17curandStateXORWOWPhS1_iS1_Pf_param_0];
	ld.param.u32 	%r65, [_Z14iterate_statesP17curandStateXORWOWPhS1_iS1_Pf_param_3];
	ld.param.u64 	%rd7, [_Z14iterate_statesP17curandStateXORWOWPhS1_iS1_Pf_param_4];
	ld.param.u64 	%rd8, [_Z14iterate_statesP17curandStateXORWOWPhS1_iS1_Pf_param_5];
	cvta.to.global.u64 	%rd1, %rd7;
	cvta.to.global.u64 	%rd2, %rd8;
	cvta.to.global.u64 	%rd9, %rd6;
	mov.u32 	%r66, %tid.x;
	mov.u32 	%r67, %ctaid.x;
	mov.u32 	%r68, %ntid.x;
	mad.lo.s32 	%r69, %r67, %r68, %r66;
	mul.lo.s32 	%r1, %r65, %r69;
	mul.wide.s32 	%rd10, %r69, 48;
	add.s64 	%rd3, %rd9, %rd10;
	ld.global.v2.u32 	{%r201, %r191}, [%rd3];
	ld.global.v2.u32 	{%r192, %r169}, [%rd3+8];
	ld.global.v2.u32 	{%r170, %r171}, [%rd3+16];
	ld.global.v2.u32 	{%r8, %r9}, [%rd3+24];
	ld.global.f32 	%f1, [%rd3+32];
	ld.global.f64 	%fd1, [%rd3+40];
	setp.lt.s32 	%p1, %r65, 1;
	mov.u32 	%r196, %r171;
	mov.u32 	%r197, %r170;
	mov.u32 	%r198, %r169;
	mov.u32 	%r199, %r192;
	mov.u32 	%r200, %r191;
	@%p1 bra 	$L__BB2_10;
	setp.lt.u32 	%p2, %r65, 4;
	mov.b32 	%r189, 0;
	@%p2 bra 	$L__BB2_5;
	and.b32  	%r189, %r65, 2147483644;
	neg.s32 	%r167, %r189;
	add.s32 	%r166, %r201, 724874;
	mov.u32 	%r165, %r1;
$L__BB2_3:
	.pragma "nounroll";
	mov.u32 	%r200, %r171;
	ld.param.u64 	%rd57, [_Z14iterate_statesP17curandStateXORWOWPhS1_iS1_Pf_param_2];
	ld.param.u64 	%rd54, [_Z14iterate_statesP17curandStateXORWOWPhS1_iS1_Pf_param_1];
	cvt.s64.s32 	%rd11, %r165;
	cvta.to.global.u64 	%rd12, %rd57;
	add.s64 	%rd13, %rd12, %rd11;
	cvta.to.global.u64 	%rd14, %rd54;
	add.s64 	%rd15, %rd14, %rd11;
	ld.global.u8 	%rs1, [%rd15];
	cvt.u32.u16 	%r73, %rs1;
	mul.wide.u16 	%r74, %rs1, 2;
	shr.u32 	%r75, %r191, 2;
	xor.b32  	%r76, %r75, %r191;
	shl.b32 	%r77, %r200, 4;
	shl.b32 	%r78, %r76, 1;
	xor.b32  	%r79, %r77, %r78;
	xor.b32  	%r80, %r79, %r200;
	xor.b32  	%r199, %r80, %r76;
	add.s32 	%r81, %r166, %r199;
	add.s32 	%r82, %r81, -362437;
	cvt.rn.f32.u32 	%f2, %r82;
	fma.rn.f32 	%f3, %f2, 0f2F800000, 0f2F000000;
	mul.wide.u32 	%rd16, %r73, 4;
	add.s64 	%rd17, %rd2, %rd16;
	ld.global.f32 	%f4, [%rd17];
	sub.f32 	%f5, %f3, %f4;
	cvt.rpi.f32.f32 	%f6, %f5;
	cvt.rzi.u32.f32 	%r83, %f6;
	sub.s32 	%r84, %r74, %r83;
	add.s32 	%r85, %r84, 1;
	cvt.u64.u32 	%rd18, %r85;
	add.s64 	%rd19, %rd1, %rd18;
	ld.global.u8 	%rs2, [%rd19];
	st.global.u8 	[%rd13], %rs2;
	ld.global.u8 	%rs3, [%rd15+1];
	cvt.u32.u16 	%r86, %rs3;
	mul.wide.u16 	%r87, %rs3, 2;
	shr.u32 	%r88, %r192, 2;
	xor.b32  	%r89, %r88, %r192;
	shl.b32 	%r90, %r199, 4;
	shl.b32 	%r91, %r89, 1;
	xor.b32  	%r92, %r90, %r91;
	xor.b32  	%r93, %r92, %r199;
	xor.b32  	%r198, %r93, %r89;
	add.s32 	%r94, %r166, %r198;
	cvt.rn.f32.u32 	%f7, %r94;
	fma.rn.f32 	%f8, %f7, 0f2F800000, 0f2F000000;
	mul.wide.u32 	%rd20, %r86, 4;
	add.s64 	%rd21, %rd2, %rd20;
	ld.global.f32 	%f9, [%rd21];
	sub.f32 	%f10, %f8, %f9;
	cvt.rpi.f32.f32 	%f11, %f10;
	cvt.rzi.u32.f32 	%r95, %f11;
	sub.s32 	%r96, %r87, %r95;
	add.s32 	%r97, %r96, 1;
	cvt.u64.u32 	%rd22, %r97;
	add.s64 	%rd23, %rd1, %rd22;
	ld.global.u8 	%rs4, [%rd23];
	st.global.u8 	[%rd13+1], %rs4;
	ld.global.u8 	%rs5, [%rd15+2];
	cvt.u32.u16 	%r98, %rs5;
	mul.wide.u16 	%r99, %rs5, 2;
	shr.u32 	%r100, %r169, 2;
	xor.b32  	%r101, %r100, %r169;
	shl.b32 	%r102, %r198, 4;
	shl.b32 	%r103, %r101, 1;
	xor.b32  	%r104, %r102, %r103;
	xor.b32  	%r105, %r104, %r198;
	xor.b32  	%r197, %r105, %r101;
	add.s32 	%r106, %r166, %r197;
	add.s32 	%r107, %r106, 362437;
	cvt.rn.f32.u32 	%f12, %r107;
	fma.rn.f32 	%f13, %f12, 0f2F800000, 0f2F000000;
	mul.wide.u32 	%rd24, %r98, 4;
	add.s64 	%rd25, %rd2, %rd24;
	ld.global.f32 	%f14, [%rd25];
	sub.f32 	%f15, %f13, %f14;
	cvt.rpi.f32.f32 	%f16, %f15;
	cvt.rzi.u32.f32 	%r108, %f16;
	sub.s32 	%r109, %r99, %r108;
	add.s32 	%r110, %r109, 1;
	cvt.u64.u32 	%rd26, %r110;
	add.s64 	%rd27, %rd1, %rd26;
	ld.global.u8 	%rs6, [%rd27];
	st.global.u8 	[%rd13+2], %rs6;
	ld.global.u8 	%rs7, [%rd15+3];
	cvt.u32.u16 	%r111, %rs7;
	mul.wide.u16 	%r112, %rs7, 2;
	shr.u32 	%r113, %r170, 2;
	xor.b32  	%r114, %r113, %r170;
	shl.b32 	%r115, %r197, 4;
	shl.b32 	%r116, %r114, 1;
	xor.b32  	%r117, %r115, %r116;
	xor.b32  	%r118, %r117, %r197;
	xor.b32  	%r171, %r118, %r114;
	add.s32 	%r119, %r166, %r171;
	add.s32 	%r120, %r119, 724874;
	cvt.rn.f32.u32 	%f17, %r120;
	fma.rn.f32 	%f18, %f17, 0f2F800000, 0f2F000000;
	mul.wide.u32 	%rd28, %r111, 4;
	add.s64 	%rd29, %rd2, %rd28;
	ld.global.f32 	%f19, [%rd29];
	sub.f32 	%f20, %f18, %f19;
	cvt.rpi.f32.f32 	%f21, %f20;
	cvt.rzi.u32.f32 	%r121, %f21;
	sub.s32 	%r122, %r112, %r121;
	add.s32 	%r123, %r122, 1;
	cvt.u64.u32 	%rd30, %r123;
	add.s64 	%rd31, %rd1, %rd30;
	ld.global.u8 	%rs8, [%rd31];
	st.global.u8 	[%rd13+3], %rs8;
	add.s32 	%r167, %r167, 4;
	add.s32 	%r166, %r166, 1449748;
	add.s32 	%r165, %r165, 4;
	setp.ne.s32 	%p3, %r167, 0;
	mov.u32 	%r192, %r199;
	mov.u32 	%r169, %r198;
	mov.u32 	%r170, %r197;
	mov.u32 	%r191, %r200;
	@%p3 bra 	$L__BB2_3;
	add.s32 	%r201, %r166, -724874;
	mov.u32 	%r196, %r171;
	mov.u32 	%r191, %r200;
	mov.u32 	%r192, %r199;
	mov.u32 	%r169, %r198;
	mov.u32 	%r170, %r197;
$L__BB2_5:
	and.b32  	%r42, %r65, 3;
	setp.eq.s32 	%p4, %r42, 0;
	@%p4 bra 	$L__BB2_10;
	setp.eq.s32 	%p5, %r42, 1;
	mov.u32 	%r193, %r169;
	mov.u32 	%r194, %r170;
	mov.u32 	%r195, %r171;
	@%p5 bra 	$L__BB2_8;
	ld.param.u64 	%rd58, [_Z14iterate_statesP17curandStateXORWOWPhS1_iS1_Pf_param_2];
	ld.param.u64 	%rd55, [_Z14iterate_statesP17curandStateXORWOWPhS1_iS1_Pf_param_1];
	add.s32 	%r125, %r189, %r1;
	cvt.s64.s32 	%rd32, %r125;
	cvta.to.global.u64 	%rd33, %rd55;
	add.s64 	%rd34, %rd33, %rd32;
	ld.global.u8 	%rs9, [%rd34];
	cvt.u32.u16 	%r126, %rs9;
	mul.wide.u16 	%r127, %rs9, 2;
	shr.u32 	%r128, %r191, 2;
	xor.b32  	%r129, %r128, %r191;
	shl.b32 	%r130, %r171, 4;
	shl.b32 	%r131, %r129, 1;
	xor.b32  	%r132, %r130, %r131;
	xor.b32  	%r133, %r132, %r171;
	xor.b32  	%r197, %r133, %r129;
	add.s32 	%r134, %r201, %r197;
	add.s32 	%r135, %r134, 362437;
	cvt.rn.f32.u32 	%f22, %r135;
	fma.rn.f32 	%f23, %f22, 0f2F800000, 0f2F000000;
	mul.wide.u32 	%rd35, %r126, 4;
	add.s64 	%rd36, %rd2, %rd35;
	ld.global.f32 	%f24, [%rd36];
	sub.f32 	%f25, %f23, %f24;
	cvt.rpi.f32.f32 	%f26, %f25;
	cvt.rzi.u32.f32 	%r136, %f26;
	sub.s32 	%r137, %r127, %r136;
	add.s32 	%r138, %r137, 1;
	cvt.u64.u32 	%rd37, %r138;
	add.s64 	%rd38, %rd1, %rd37;
	ld.global.u8 	%rs10, [%rd38];
	cvta.to.global.u64 	%rd39, %rd58;
	add.s64 	%rd40, %rd39, %rd32;
	st.global.u8 	[%rd40], %rs10;
	ld.global.u8 	%rs11, [%rd34+1];
	cvt.u32.u16 	%r139, %rs11;
	mul.wide.u16 	%r140, %rs11, 2;
	shr.u32 	%r141, %r192, 2;
	xor.b32  	%r142, %r141, %r192;
	shl.b32 	%r143, %r197, 4;
	shl.b32 	%r144, %r142, 1;
	xor.b32  	%r145, %r143, %r144;
	xor.b32  	%r146, %r145, %r197;
	xor.b32  	%r196, %r146, %r142;
	add.s32 	%r201, %r201, 724874;
	add.s32 	%r147, %r196, %r201;
	cvt.rn.f32.u32 	%f27, %r147;
	fma.rn.f32 	%f28, %f27, 0f2F800000, 0f2F000000;
	mul.wide.u32 	%rd41, %r139, 4;
	add.s64 	%rd42, %rd2, %rd41;
	ld.global.f32 	%f29, [%rd42];
	sub.f32 	%f30, %f28, %f29;
	cvt.rpi.f32.f32 	%f31, %f30;
	cvt.rzi.u32.f32 	%r148, %f31;
	sub.s32 	%r149, %r140, %r148;
	add.s32 	%r150, %r149, 1;
	cvt.u64.u32 	%rd43, %r150;
	add.s64 	%rd44, %rd1, %rd43;
	ld.global.u8 	%rs12, [%rd44];
	st.global.u8 	[%rd40+1], %rs12;
	add.s32 	%r189, %r189, 2;
	mov.u32 	%r191, %r169;
	mov.u32 	%r192, %r170;
	mov.u32 	%r193, %r171;
	mov.u32 	%r194, %r197;
	mov.u32 	%r195, %r196;
$L__BB2_8:
	and.b32  	%r151, %r65, 1;
	setp.eq.b32 	%p6, %r151, 1;
	not.pred 	%p7, %p6;
	mov.u32 	%r198, %r171;
	mov.u32 	%r199, %r170;
	mov.u32 	%r200, %r169;
	@%p7 bra 	$L__BB2_10;
	ld.param.u64 	%rd59, [_Z14iterate_statesP17curandStateXORWOWPhS1_iS1_Pf_param_2];
	ld.param.u64 	%rd56, [_Z14iterate_statesP17curandStateXORWOWPhS1_iS1_Pf_param_1];
	add.s32 	%r152, %r189, %r1;
	cvt.s64.s32 	%rd45, %r152;
	cvta.to.global.u64 	%rd46, %rd56;
	add.s64 	%rd47, %rd46, %rd45;
	ld.global.u8 	%rs13, [%rd47];
	cvt.u32.u16 	%r153, %rs13;
	mul.wide.u16 	%r154, %rs13, 2;
	shr.u32 	%r155, %r191, 2;
	xor.b32  	%r156, %r155, %r191;
	shl.b32 	%r157, %r195, 4;
	shl.b32 	%r158, %r156, 1;
	xor.b32  	%r159, %r157, %r158;
	xor.b32  	%r160, %r159, %r195;
	xor.b32  	%r196, %r160, %r156;
	add.s32 	%r201, %r201, 362437;
	add.s32 	%r161, %r196, %r201;
	cvt.rn.f32.u32 	%f32, %r161;
	fma.rn.f32 	%f33, %f32, 0f2F800000, 0f2F000000;
	mul.wide.u32 	%rd48, %r153, 4;
	add.s64 	%rd49, %rd2, %rd48;
	ld.global.f32 	%f34, [%rd49];
	sub.f32 	%f35, %f33, %f34;
	cvt.rpi.f32.f32 	%f36, %f35;
	cvt.rzi.u32.f32 	%r162, %f36;
	sub.s32 	%r163, %r154, %r162;
	add.s32 	%r164, %r163, 1;
	cvt.u64.u32 	%rd50, %r164;
	add.s64 	%rd51, %rd1, %rd50;
	ld.global.u8 	%rs14, [%rd51];
	cvta.to.global.u64 	%rd52, %rd59;
	add.s64 	%rd53, %rd52, %rd45;
	st.global.u8 	[%rd53], %rs14;
	mov.u32 	%r197, %r195;
	mov.u32 	%r198, %r194;
	mov.u32 	%r199, %r193;
	mov.u32 	%r200, %r192;
$L__BB2_10:
	st.global.v2.u32 	[%rd3], {%r201, %r200};
	st.global.v2.u32 	[%rd3+8], {%r199, %r198};
	st.global.v2.u32 	[%rd3+16], {%r197, %r196};
	st.global.v2.u32 	[%rd3+24], {%r8, %r9};
	st.global.f32 	[%rd3+32], %f1;
	st.global.f64 	[%rd3+40], %fd1;
	ret;

}


// ===== COMPILED SASS (sm_100) =====

	.target	sm_100

	.elftype	@"ET_EXEC"


//--------------------- .note.nv.tkinfo           --------------------------
	.section	.note.nv.tkinfo,"",@"SHT_NOTE"
	.sectionflags	@"SHF_NOTE_NV_TKINFO"
	.tkinfo
        /*0018*/ 	.word	0x00000002
        /*0030*/ 	.string	""
        /*0030*/ 	.string	"ptxas"
        /*0030*/ 	.string	"Cuda compilation tools, release 13.0, V13.0.88"
        /*0030*/ 	.string	"Build cuda_13.0.r13.0/compiler.36424714_0"
        /*0030*/ 	.string	"-arch sm_100 -m 64 "



//--------------------- .note.nv.cuinfo           --------------------------
	.section	.note.nv.cuinfo,"",@"SHT_NOTE"
	.sectionflags	@"SHF_NOTE_NV_CUINFO"
        /*0018*/ 	.short	0x0002
        /*001a*/ 	.short	0x0064
        /*001c*/ 	.short	0x0082
	.zero		2


//--------------------- .nv.info                  --------------------------
	.section	.nv.info,"",@"SHT_CUDA_INFO"
	.align	4


	//----- nvinfo : EIATTR_REGCOUNT
	.align		4
        /*0000*/ 	.byte	0x04, 0x2f
        /*0002*/ 	.short	(.L_10 - .L_9)
	.align		4
.L_9:
        /*0004*/ 	.word	index@(_Z10init_randsjP17curandStateXORWOW)
        /*0008*/ 	.word	0x0000001f


	//----- nvinfo : EIATTR_FRAME_SIZE
	.align		4
.L_10:
        /*000c*/ 	.byte	0x04, 0x11
        /*000e*/ 	.short	(.L_12 - .L_11)
	.align		4
.L_11:
        /*0010*/ 	.word	index@(_Z10init_randsjP17curandStateXORWOW)
        /*0014*/ 	.word	0x00000000


	//----- nvinfo : EIATTR_REGCOUNT
	.align		4
.L_12:
        /*0018*/ 	.byte	0x04, 0x2f
        /*001a*/ 	.short	(.L_14 - .L_13)
	.align		4
.L_13:
        /*001c*/ 	.word	index@(_Z8init_bufPhi)
        /*0020*/ 	.word	0x0000000e


	//----- nvinfo : EIATTR_FRAME_SIZE
	.align		4
.L_14:
        /*0024*/ 	.byte	0x04, 0x11
        /*0026*/ 	.short	(.L_16 - .L_15)
	.align		4
.L_15:
        /*0028*/ 	.word	index@(_Z8init_bufPhi)
        /*002c*/ 	.word	0x00000000


	//----- nvinfo : EIATTR_REGCOUNT
	.align		4
.L_16:
        /*0030*/ 	.byte	0x04, 0x2f
        /*0032*/ 	.short	(.L_18 - .L_17)
	.align		4
.L_17:
        /*0034*/ 	.word	index@(_Z14iterate_statesP17curandStateXORWOWPhS1_iS1_Pf)
        /*0038*/ 	.word	0x00000020


	//----- nvinfo : EIATTR_FRAME_SIZE
	.align		4
.L_18:
        /*003c*/ 	.byte	0x04, 0x11
        /*003e*/ 	.short	(.L_20 - .L_19)
	.align		4
.L_19:
        /*0040*/ 	.word	index@(_Z14iterate_statesP17curandStateXORWOWPhS1_iS1_Pf)
        /*0044*/ 	.word	0x00000000


	//----- nvinfo : EIATTR_MIN_STACK_SIZE
	.align		4
.L_20:
        /*0048*/ 	.byte	0x04, 0x12
        /*004a*/ 	.short	(.L_22 - .L_21)
	.align		4
.L_21:
        /*004c*/ 	.word	index@(_Z14iterate_statesP17curandStateXORWOWPhS1_iS1_Pf)
        /*0050*/ 	.word	0x00000000


	//----- nvinfo : EIATTR_MIN_STACK_SIZE
	.align		4
.L_22:
        /*0054*/ 	.byte	0x04, 0x12
        /*0056*/ 	.short	(.L_24 - .L_23)
	.align		4
.L_23:
        /*0058*/ 	.word	index@(_Z8init_bufPhi)
        /*005c*/ 	.word	0x00000000


	//----- nvinfo : EIATTR_MIN_STACK_SIZE
	.align		4
.L_24:
        /*0060*/ 	.byte	0x04, 0x12
        /*0062*/ 	.short	(.L_26 - .L_25)
	.align		4
.L_25:
        /*0064*/ 	.word	index@(_Z10init_randsjP17curandStateXORWOW)
        /*0068*/ 	.word	0x00000000
.L_26:


//--------------------- .nv.compat                --------------------------
	.section	.nv.compat,"",@"SHT_CUDA_COMPAT_INFO"
	.align	4
        /*0000*/ 	.byte	0x02, 0x09, 0x00, 0x00, 0x02, 0x02, 0x01, 0x00, 0x02, 0x05, 0x05, 0x00, 0x03, 0x07, 0x01, 0x01
        /*0010*/ 	.byte	0x02, 0x03, 0x00, 0x00, 0x02, 0x06, 0x01, 0x00, 0x04, 0x0b, 0x08, 0x00, 0x09, 0x00, 0x00, 0x00
        /*0020*/ 	.byte	0x00, 0x00, 0x00, 0x00


//--------------------- .nv.info._Z14iterate_statesP17curandStateXORWOWPhS1_iS1_Pf --------------------------
	.section	.nv.info._Z14iterate_statesP17curandStateXORWOWPhS1_iS1_Pf,"",@"SHT_CUDA_INFO"
	.sectionflags	@""
	.align	4


	//----- nvinfo : EIATTR_CUDA_API_VERSION
	.align		4
        /*0000*/ 	.byte	0x04, 0x37
        /*0002*/ 	.short	(.L_28 - .L_27)
.L_27:
        /*0004*/ 	.word	0x00000082


	//----- nvinfo : EIATTR_KPARAM_INFO
	.align		4
.L_28:
        /*0008*/ 	.byte	0x04, 0x17
        /*000a*/ 	.short	(.L_30 - .L_29)
.L_29:
        /*000c*/ 	.word	0x00000000
        /*0010*/ 	.short	0x0005
        /*0012*/ 	.short	0x0028
        /*0014*/ 	.byte	0x00, 0xf5, 0x21, 0x00


	//----- nvinfo : EIATTR_KPARAM_INFO
	.align		4
.L_30:
        /*0018*/ 	.byte	0x04, 0x17
        /*001a*/ 	.short	(.L_32 - .L_31)
.L_31:
        /*001c*/ 	.word	0x00000000
        /*0020*/ 	.short	0x0004
        /*0022*/ 	.short	0x0020
        /*0024*/ 	.byte	0x00, 0xf5, 0x21, 0x00


	//----- nvinfo : EIATTR_KPARAM_INFO
	.align		4
.L_32:
        /*0028*/ 	.byte	0x04, 0x17
        /*002a*/ 	.short	(.L_34 - .L_33)
.L_33:
        /*002c*/ 	.word	0x00000000
        /*0030*/ 	.short	0x0003
        /*0032*/ 	.short	0x0018
        /*0034*/ 	.byte	0x00, 0xf0, 0x11, 0x00


	//----- nvinfo : EIATTR_KPARAM_INFO
	.align		4
.L_34:
        /*0038*/ 	.byte	0x04, 0x17
        /*003a*/ 	.short	(.L_36 - .L_35)
.L_35:
        /*003c*/ 	.word	0x00000000
        /*0040*/ 	.short	0x0002
        /*0042*/ 	.short	0x0010
        /*0044*/ 	.byte	0x00, 0xf5, 0x21, 0x00


	//----- nvinfo : EIATTR_KPARAM_INFO
	.align		4
.L_36:
        /*0048*/ 	.byte	0x04, 0x17
        /*004a*/ 	.short	(.L_38 - .L_37)
.L_37:
        /*004c*/ 	.word	0x00000000
        /*0050*/ 	.short	0x0001
        /*0052*/ 	.short	0x0008
        /*0054*/ 	.byte	0x00, 0xf5, 0x21, 0x00


	//----- nvinfo : EIATTR_KPARAM_INFO
	.align		4
.L_38:
        /*0058*/ 	.byte	0x04, 0x17
        /*005a*/ 	.short	(.L_40 - .L_39)
.L_39:
        /*005c*/ 	.word	0x00000000
        /*0060*/ 	.short	0x0000
        /*0062*/ 	.short	0x0000
        /*0064*/ 	.byte	0x00, 0xf5, 0x21, 0x00


	//----- nvinfo : EIATTR_SPARSE_MMA_MASK
	.align		4
.L_40:
        /*0068*/ 	.byte	0x03, 0x50
        /*006a*/ 	.short	0x0000


	//----- nvinfo : EIATTR_MAXREG_COUNT
	.align		4
        /*006c*/ 	.byte	0x03, 0x1b
        /*006e*/ 	.short	0x00ff


	//----- nvinfo : EIATTR_MERCURY_ISA_VERSION
	.align		4
        /*0070*/ 	.byte	0x03, 0x5f
        /*0072*/ 	.short	0x0101


	//----- nvinfo : EIATTR_VRC_CTA_INIT_COUNT
	.align		4
        /*0074*/ 	.byte	0x02, 0x4a
	.zero		1
	.zero		1


	//----- nvinfo : EIATTR_EXIT_INSTR_OFFSETS
	.align		4
        /*0078*/ 	.byte	0x04, 0x1c
        /*007a*/ 	.short	(.L_42 - .L_41)


	//   ....[0]....
.L_41:
        /*007c*/ 	.word	0x00000ff0


	//----- nvinfo : EIATTR_CBANK_PARAM_SIZE
	.align		4
.L_42:
        /*0080*/ 	.byte	0x03, 0x19
        /*0082*/ 	.short	0x0030


	//----- nvinfo : EIATTR_PARAM_CBANK
	.align		4
        /*0084*/ 	.byte	0x04, 0x0a
        /*0086*/ 	.short	(.L_44 - .L_43)
	.align		4
.L_43:
        /*0088*/ 	.word	index@(.nv.constant0._Z14iterate_statesP17curandStateXORWOWPhS1_iS1_Pf)
        /*008c*/ 	.short	0x0380
        /*008e*/ 	.short	0x0030


	//----- nvinfo : EIATTR_SW_WAR
	.align		4
.L_44:
        /*0090*/ 	.byte	0x04, 0x36
        /*0092*/ 	.short	(.L_46 - .L_45)
.L_45:
        /*0094*/ 	.word	0x00000008
.L_46:


//--------------------- .nv.info._Z8init_bufPhi   --------------------------
	.section	.nv.info._Z8init_bufPhi,"",@"SHT_CUDA_INFO"
	.sectionflags	@""
	.align	4


	//----- nvinfo : EIATTR_CUDA_API_VERSION
	.align		4
        /*0000*/ 	.byte	0x04, 0x37
        /*0002*/ 	.short	(.L_48 - .L_47)
.L_47:
        /*0004*/ 	.word	0x00000082


	//----- nvinfo : EIATTR_KPARAM_INFO
	.align		4
.L_48:
        /*0008*/ 	.byte	0x04, 0x17
        /*000a*/ 	.short	(.L_50 - .L_49)
.L_49:
        /*000c*/ 	.word	0x00000000
        /*0010*/ 	.short	0x0001
        /*0012*/ 	.short	0x0008
        /*0014*/ 	.byte	0x00, 0xf0, 0x11, 0x00


	//----- nvinfo : EIATTR_KPARAM_INFO
	.align		4
.L_50:
        /*0018*/ 	.byte	0x04, 0x17
        /*001a*/ 	.short	(.L_52 - .L_51)
.L_51:
        /*001c*/ 	.word	0x00000000
        /*0020*/ 	.short	0x0000
        /*0022*/ 	.short	0x0000
        /*0024*/ 	.byte	0x00, 0xf5, 0x21, 0x00


	//----- nvinfo : EIATTR_SPARSE_MMA_MASK
	.align		4
.L_52:
        /*0028*/ 	.byte	0x03, 0x50
        /*002a*/ 	.short	0x0000


	//----- nvinfo : EIATTR_MAXREG_COUNT
	.align		4
        /*002c*/ 	.byte	0x03, 0x1b
        /*002e*/ 	.short	0x00ff


	//----- nvinfo : EIATTR_MERCURY_ISA_VERSION
	.align		4
        /*0030*/ 	.byte	0x03, 0x5f
        /*0032*/ 	.short	0x0101


	//----- nvinfo : EIATTR_VRC_CTA_INIT_COUNT
	.align		4
        /*0034*/ 	.byte	0x02, 0x4a
	.zero		1
	.zero		1


	//----- nvinfo : EIATTR_EXIT_INSTR_OFFSETS
	.align		4
        /*0038*/ 	.byte	0x04, 0x1c
        /*003a*/ 	.short	(.L_54 - .L_53)


	//   ....[0]....
.L_53:
        /*003c*/ 	.word	0x00000030


	//   ....[1]....
        /*0040*/ 	.word	0x00000220


	//   ....[2]....
        /*0044*/ 	.word	0x00000300


	//   ....[3]....
        /*0048*/ 	.word	0x000003c0


	//   ....[4]....
        /*004c*/ 	.word	0x00000420


	//----- nvinfo : EIATTR_CBANK_PARAM_SIZE
	.align		4
.L_54:
        /*0050*/ 	.byte	0x03, 0x19
        /*0052*/ 	.short	0x000c


	//----- nvinfo : EIATTR_PARAM_CBANK
	.align		4
        /*0054*/ 	.byte	0x04, 0x0a
        /*0056*/ 	.short	(.L_56 - .L_55)
	.align		4
.L_55:
        /*0058*/ 	.word	index@(.nv.constant0._Z8init_bufPhi)
        /*005c*/ 	.short	0x0380
        /*005e*/ 	.short	0x000c


	//----- nvinfo : EIATTR_SW_WAR
	.align		4
.L_56:
        /*0060*/ 	.byte	0x04, 0x36
        /*0062*/ 	.short	(.L_58 - .L_57)
.L_57:
        /*0064*/ 	.word	0x00000008
.L_58:


//--------------------- .nv.info._Z10init_randsjP17curandStateXORWOW --------------------------
	.section	.nv.info._Z10init_randsjP17curandStateXORWOW,"",@"SHT_CUDA_INFO"
	.sectionflags	@""
	.align	4


	//----- nvinfo : EIATTR_CUDA_API_VERSION
	.align		4
        /*0000*/ 	.byte	0x04, 0x37
        /*0002*/ 	.short	(.L_60 - .L_59)
.L_59:
        /*0004*/ 	.word	0x00000082


	//----- nvinfo : EIATTR_KPARAM_INFO
	.align		4
.L_60:
        /*0008*/ 	.byte	0x04, 0x17
        /*000a*/ 	.short	(.L_62 - .L_61)
.L_61:
        /*000c*/ 	.word	0x00000000
        /*0010*/ 	.short	0x0001
        /*0012*/ 	.short	0x0008
        /*0014*/ 	.byte	0x00, 0xf5, 0x21, 0x00


	//----- nvinfo : EIATTR_KPARAM_INFO
	.align		4
.L_62:
        /*0018*/ 	.byte	0x04, 0x17
        /*001a*/ 	.short	(.L_64 - .L_63)
.L_63:
        /*001c*/ 	.word	0x00000000
        /*0020*/ 	.short	0x0000
        /*0022*/ 	.short	0x0000
        /*0024*/ 	.byte	0x00, 0xf0, 0x11, 0x00


	//----- nvinfo : EIATTR_SPARSE_MMA_MASK
	.align		4
.L_64:
        /*0028*/ 	.byte	0x03, 0x50
        /*002a*/ 	.short	0x0000


	//----- nvinfo : EIATTR_MAXREG_COUNT
	.align		4
        /*002c*/ 	.byte	0x03, 0x1b
        /*002e*/ 	.short	0x00ff


	//----- nvinfo : EIATTR_MERCURY_ISA_VERSION
	.align		4
        /*0030*/ 	.byte	0x03, 0x5f
        /*0032*/ 	.short	0x0101


	//----- nvinfo : EIATTR_VRC_CTA_INIT_COUNT
	.align		4
        /*0034*/ 	.byte	0x02, 0x4a
	.zero		1
	.zero		1


	//----- nvinfo : EIATTR_EXIT_INSTR_OFFSETS
	.align		4
        /*0038*/ 	.byte	0x04, 0x1c
        /*003a*/ 	.short	(.L_66 - .L_65)


	//   ....[0]....
.L_65:
        /*003c*/ 	.word	0x00000eb0


	//----- nvinfo : EIATTR_CRS_STACK_SIZE
	.align		4
.L_66:
        /*0040*/ 	.byte	0x04, 0x1e
        /*0042*/ 	.short	(.L_68 - .L_67)
.L_67:
        /*0044*/ 	.word	0x00000000


	//----- nvinfo : EIATTR_CBANK_PARAM_SIZE
	.align		4
.L_68:
        /*0048*/ 	.byte	0x03, 0x19
        /*004a*/ 	.short	0x0010


	//----- nvinfo : EIATTR_PARAM_CBANK
	.align		4
        /*004c*/ 	.byte	0x04, 0x0a
        /*004e*/ 	.short	(.L_70 - .L_69)
	.align		4
.L_69:
        /*0050*/ 	.word	index@(.nv.constant0._Z10init_randsjP17curandStateXORWOW)
        /*0054*/ 	.short	0x0380
        /*0056*/ 	.short	0x0010


	//----- nvinfo : EIATTR_SW_WAR
	.align		4
.L_70:
        /*0058*/ 	.byte	0x04, 0x36
        /*005a*/ 	.short	(.L_72 - .L_71)
.L_71:
        /*005c*/ 	.word	0x00000008
.L_72:


//--------------------- .nv.callgraph             --------------------------
	.section	.nv.callgraph,"",@"SHT_CUDA_CALLGRAPH"
	.align	4
	.sectionentsize	8
	.align		4
        /*0000*/ 	.word	0x00000000
	.align		4
        /*0004*/ 	.word	0xffffffff
	.align		4
        /*0008*/ 	.word	0x00000000
	.align		4
        /*000c*/ 	.word	0xfffffffe
	.align		4
        /*0010*/ 	.word	0x00000000
	.align		4
        /*0014*/ 	.word	0xfffffffd
	.align		4
        /*0018*/ 	.word	0x00000000
	.align		4
        /*001c*/ 	.word	0xfffffffc


//--------------------- .nv.constant4             --------------------------
	.section	.nv.constant4,"a",@progbits
	.align	8
	.align		8
.nv.constant4:
        /*0000*/ 	.dword	precalc_xorwow_matrix
	.align		8
        /*0008*/ 	.dword	precalc_xorwow_offset_matrix
	.align		8
        /*0010*/ 	.dword	mrg32k3aM1
	.align		8
        /*0018*/ 	.dword	mrg32k3aM2
	.align		8
        /*0020*/ 	.dword	mrg32k3aM1SubSeq
	.align		8
        /*0028*/ 	.dword	mrg32k3aM2SubSeq
	.align		8
        /*0030*/ 	.dword	mrg32k3aM1Seq
	.align		8
        /*0038*/ 	.dword	mrg32k3aM2Seq


//--------------------- .nv.constant3             --------------------------
	.section	.nv.constant3,"a",@progbits
	.align	8
.nv.constant3:
	.type		__cr_lgamma_table,@object
	.size		__cr_lgamma_table,(.L_8 - __cr_lgamma_table)
__cr_lgamma_table:
        /*0000*/ 	.byte	0x00, 0x00, 0x00, 0x00, 0x00, 0x00, 0x00, 0x00, 0x00, 0x00, 0x00, 0x00, 0x00, 0x00, 0x00, 0x00
        /*0010*/ 	.byte	0xef, 0x39, 0xfa, 0xfe, 0x42, 0x2e, 0xe6, 0x3f, 0x02, 0x20, 0x2a, 0xfa, 0x0b, 0xab, 0xfc, 0x3f
        /*0020*/ 	.byte	0xf9, 0x2c, 0x92, 0x7c, 0xa7, 0x6c, 0x09, 0x40, 0xc9, 0x79, 0x44, 0x3c, 0x64, 0x26, 0x13, 0x40
        /*0030*/ 	.byte	0xca, 0x01, 0xcf, 0x3a, 0x27, 0x51, 0x1a, 0x40, 0x30, 0xcc, 0x2d, 0xf3, 0xe1, 0x0c, 0x21, 0x40
        /*0040*/ 	.byte	0x0d, 0xb7, 0xfc, 0x82, 0x8e, 0x35, 0x25, 0x40
.L_8:


//--------------------- .text._Z14iterate_statesP17curandStateXORWOWPhS1_iS1_Pf --------------------------
	.section	.text._Z14iterate_statesP17curandStateXORWOWPhS1_iS1_Pf,"ax",@progbits
	.align	128
        .global         _Z14iterate_statesP17curandStateXORWOWPhS1_iS1_Pf
        .type           _Z14iterate_statesP17curandStateXORWOWPhS1_iS1_Pf,@function
        .size           _Z14iterate_statesP17curandStateXORWOWPhS1_iS1_Pf,(.L_x_19 - _Z14iterate_statesP17curandStateXORWOWPhS1_iS1_Pf)
        .other          _Z14iterate_statesP17curandStateXORWOWPhS1_iS1_Pf,@"STO_CUDA_ENTRY STV_DEFAULT"
_Z14iterate_statesP17curandStateXORWOWPhS1_iS1_Pf:
.text._Z14iterate_statesP17curandStateXORWOWPhS1_iS1_Pf:
[----:B------:R-:W-:Y:S01]  /*0000*/  LDC R1, c[0x0][0x37c] ;  /* 0x0000df00ff017b82 */ /* 0x000fe20000000800 */
[----:B------:R-:W0:Y:S07]  /*0010*/  S2R R19, SR_TID.X ;  /* 0x0000000000137919 */ /* 0x000e2e0000002100 */
[----:B------:R-:W0:Y:S01]  /*0020*/  S2UR UR4, SR_CTAID.X ;  /* 0x00000000000479c3 */ /* 0x000e220000002500 */
[----:B------:R-:W1:Y:S01]  /*0030*/  LDCU.64 UR8, c[0x0][0x358] ;  /* 0x00006b00ff0877ac */ /* 0x000e620008000a00 */
[----:B------:R-:W2:Y:S06]  /*0040*/  LDCU UR5, c[0x0][0x398] ;  /* 0x00007300ff0577ac */ /* 0x000eac0008000800 */
[----:B------:R-:W0:Y:S08]  /*0050*/  LDC R0, c[0x0][0x360] ;  /* 0x0000d800ff007b82 */ /* 0x000e300000000800 */
[----:B------:R-:W3:Y:S01]  /*0060*/  LDC.64 R8, c[0x0][0x380] ;  /* 0x0000e000ff087b82 */ /* 0x000ee20000000a00 */
[----:B0-----:R-:W-:-:S04]  /*0070*/  IMAD R19, R0, UR4, R19 ;  /* 0x0000000400137c24 */ /* 0x001fc8000f8e0213 */
[----:B---3--:R-:W-:-:S05]  /*0080*/  IMAD.WIDE R8, R19, 0x30, R8 ;  /* 0x0000003013087825 */ /* 0x008fca00078e0208 */
[----:B-1----:R-:W3:Y:S04]  /*0090*/  LDG.E.64 R6, desc[UR8][R8.64] ;  /* 0x0000000808067981 */ /* 0x002ee8000c1e1b00 */
[----:B------:R0:W5:Y:S04]  /*00a0*/  LDG.E.64 R14, desc[UR8][R8.64+0x8] ;  /* 0x00000808080e7981 */ /* 0x000168000c1e1b00 */
[----:B------:R0:W5:Y:S04]  /*00b0*/  LDG.E.64 R16, desc[UR8][R8.64+0x10] ;  /* 0x0000100808107981 */ /* 0x000168000c1e1b00 */
[----:B------:R0:W5:Y:S04]  /*00c0*/  LDG.E R0, desc[UR8][R8.64+0x20] ;  /* 0x0000200808007981 */ /* 0x000168000c1e1900 */
[----:B------:R0:W5:Y:S04]  /*00d0*/  LDG.E.64 R10, desc[UR8][R8.64+0x28] ;  /* 0x00002808080a7981 */ /* 0x000168000c1e1b00 */
[----:B------:R0:W5:Y:S01]  /*00e0*/  LDG.E.64 R12, desc[UR8][R8.64+0x18] ;  /* 0x00001808080c7981 */ /* 0x000162000c1e1b00 */
[----:B--2---:R-:W-:Y:S01]  /*00f0*/  UISETP.GE.AND UP0, UPT, UR5, 0x1, UPT ;  /* 0x000000010500788c */ /* 0x004fe2000bf06270 */
[----:B---3--:R-:W-:-:S08]  /*0100*/  IMAD.MOV.U32 R5, RZ, RZ, R7 ;  /* 0x000000ffff057224 */ /* 0x008fd000078e0007 */
[----:B0-----:R-:W-:Y:S05]  /*0110*/  BRA.U !UP0, `(.L_x_0) ;  /* 0x0000000d08987547 */ /* 0x001fea000b800000 */
[----:B------:R-:W-:Y:S01]  /*0120*/  UISETP.GE.U32.AND UP0, UPT, UR5, 0x4, UPT ;  /* 0x000000040500788c */ /* 0x000fe2000bf06070 */
[----:B-----5:R-:W-:Y:S01]  /*0130*/  IMAD.MOV.U32 R22, RZ, RZ, R14 ;  /* 0x000000ffff167224 */ /* 0x020fe200078e000e */
[----:B------:R-:W-:Y:S01]  /*0140*/  MOV R2, R16 ;  /* 0x0000001000027202 */ /* 0x000fe20000000f00 */
[----:B------:R-:W-:Y:S01]  /*0150*/  IMAD.MOV.U32 R24, RZ, RZ, R15 ;  /* 0x000000ffff187224 */ /* 0x000fe200078e000f */
[----:B------:R-:W-:Y:S01]  /*0160*/  UMOV UR4, URZ ;  /* 0x000000ff00047c82 */ /* 0x000fe20008000000 */
[----:B------:R-:W-:Y:S02]  /*0170*/  IMAD.MOV.U32 R3, RZ, RZ, R17 ;  /* 0x000000ffff037224 */ /* 0x000fe400078e0011 */
[----:B------:R-:W-:Y:S02]  /*0180*/  IMAD R4, R19, UR5, RZ ;  /* 0x0000000513047c24 */ /* 0x000fe4000f8e02ff */
[----:B------:R-:W-:Y:S01]  /*0190*/  IMAD.MOV.U32 R20, RZ, RZ, R7 ;  /* 0x000000ffff147224 */ /* 0x000fe200078e0007 */
[----:B------:R-:W-:Y:S06]  /*01a0*/  BRA.U !UP0, `(.L_x_1) ;  /* 0x0000000508c87547 */ /* 0x000fec000b800000 */
[----:B------:R-:W-:Y:S01]  /*01b0*/  ULOP3.LUT UR4, UR5, 0x7ffffffc, URZ, 0xc0, !UPT ;  /* 0x7ffffffc05047892 */ /* 0x000fe2000f8ec0ff */
[----:B------:R-:W-:Y:S01]  /*01c0*/  VIADD R6, R6, 0xb0f8a ;  /* 0x000b0f8a06067836 */ /* 0x000fe20000000000 */
[----:B------:R-:W-:Y:S01]  /*01d0*/  MOV R5, R4 ;  /* 0x0000000400057202 */ /* 0x000fe20000000f00 */
[----:B------:R-:W0:Y:S01]  /*01e0*/  LDCU.64 UR10, c[0x0][0x390] ;  /* 0x00007200ff0a77ac */ /* 0x000e220008000a00 */
[----:B------:R-:W1:Y:S01]  /*01f0*/  LDCU.64 UR12, c[0x0][0x388] ;  /* 0x00007100ff0c77ac */ /* 0x000e620008000a00 */
[----:B------:R-:W2:Y:S01]  /*0200*/  LDCU.64 UR14, c[0x0][0x3a0] ;  /* 0x00007400ff0e77ac */ /* 0x000ea20008000a00 */
[----:B------:R-:W-:-:S12]  /*0210*/  UIADD3 UR6, UPT, UPT, -UR4, URZ, URZ ;  /* 0x000000ff04067290 */ /* 0x000fd8000fffe1ff */
.L_x_2:
[----:B------:R-:W-:Y:S01]  /*0220*/  SHF.R.S32.HI R23, RZ, 0x1f, R5 ;  /* 0x0000001fff177819 */ /* 0x000fe20000011405 */
[----:B---3--:R-:W3:Y:S01]  /*0230*/  LDC.64 R16, c[0x0][0x3a8] ;  /* 0x0000ea00ff107b82 */ /* 0x008ee20000000a00 */
[----:B-1----:R-:W-:-:S04]  /*0240*/  IADD3 R18, P0, PT, R5, UR12, RZ ;  /* 0x0000000c05127c10 */ /* 0x002fc8000ff1e0ff */
[----:B------:R-:W-:-:S05]  /*0250*/  IADD3.X R19, PT, PT, R23, UR13, RZ, P0, !PT ;  /* 0x0000000d17137c10 */ /* 0x000fca00087fe4ff */
[----:B------:R-:W3:Y:S01]  /*0260*/  LDG.E.U8 R21, desc[UR8][R18.64] ;  /* 0x0000000812157981 */ /* 0x000ee2000c1e1100 */
[----:B------:R-:W-:-:S04]  /*0270*/  SHF.R.U32.HI R7, RZ, 0x2, R20 ;  /* 0x00000002ff077819 */ /* 0x000fc80000011614 */
[----:B------:R-:W-:Y:S01]  /*0280*/  LOP3.LUT R7, R7, R20, RZ, 0x3c, !PT ;  /* 0x0000001407077212 */ /* 0x000fe200078e3cff */
[----:B------:R-:W-:-:S04]  /*0290*/  IMAD.SHL.U32 R20, R3, 0x10, RZ ;  /* 0x0000001003147824 */ /* 0x000fc800078e00ff */
[----:B------:R-:W-:-:S05]  /*02a0*/  IMAD.SHL.U32 R25, R7, 0x2, RZ ;  /* 0x0000000207197824 */ /* 0x000fca00078e00ff */
[----:B------:R-:W-:Y:S01]  /*02b0*/  LOP3.LUT R20, R3, R20, R25, 0x96, !PT ;  /* 0x0000001403147212 */ /* 0x000fe200078e9619 */
[----:B---3--:R-:W-:-:S06]  /*02c0*/  IMAD.WIDE.U32 R14, R21, 0x4, R16 ;  /* 0x00000004150e7825 */ /* 0x008fcc00078e0010 */
[----:B------:R-:W3:Y:S01]  /*02d0*/  LDG.E R14, desc[UR8][R14.64] ;  /* 0x000000080e0e7981 */ /* 0x000ee2000c1e1900 */
[----:B------:R-:W-:Y:S01]  /*02e0*/  LOP3.LUT R7, R20, R7, RZ, 0x3c, !PT ;  /* 0x0000000714077212 */ /* 0x000fe200078e3cff */
[----:B------:R-:W-:-:S03]  /*02f0*/  IMAD.MOV.U32 R26, RZ, RZ, 0x2f800000 ;  /* 0x2f800000ff1a7424 */ /* 0x000fc600078e00ff */
[----:B------:R-:W-:-:S04]  /*0300*/  IADD3 R20, PT, PT, R6, -0x587c5, R7 ;  /* 0xfffa783b06147810 */ /* 0x000fc80007ffe007 */
[----:B------:R-:W-:-:S05]  /*0310*/  I2FP.F32.U32 R25, R20 ;  /* 0x0000001400197245 */ /* 0x000fca0000201000 */
[----:B------:R-:W-:-:S04]  /*0320*/  FFMA R25, R25, R26, 1.1641532182693481445e-10 ;  /* 0x2f00000019197423 */ /* 0x000fc8000000001a */
[----:B---3--:R-:W-:-:S04]  /*0330*/  FADD R25, R25, -R14 ;  /* 0x8000000e19197221 */ /* 0x008fc80000000000 */
[----:B------:R-:W1:Y:S02]  /*0340*/  F2I.U32.CEIL.NTZ R14, R25 ;  /* 0x00000019000e7305 */ /* 0x000e64000020b000 */
[----:B-1----:R-:W-:-:S05]  /*0350*/  LEA R14, R21, -R14, 0x1 ;  /* 0x8000000e150e7211 */ /* 0x002fca00078e08ff */
[----:B------:R-:W-:-:S05]  /*0360*/  VIADD R14, R14, 0x1 ;  /* 0x000000010e0e7836 */ /* 0x000fca0000000000 */
[----:B--2---:R-:W-:-:S05]  /*0370*/  IADD3 R20, P0, PT, R14, UR14, RZ ;  /* 0x0000000e0e147c10 */ /* 0x004fca000ff1e0ff */
[----:B------:R-:W-:-:S06]  /*0380*/  IMAD.X R21, RZ, RZ, UR15, P0 ;  /* 0x0000000fff157e24 */ /* 0x000fcc00080e06ff */
[----:B------:R-:W2:Y:S01]  /*0390*/  LDG.E.U8 R21, desc[UR8][R20.64] ;  /* 0x0000000814157981 */ /* 0x000ea2000c1e1100 */
[----:B0-----:R-:W-:-:S04]  /*03a0*/  IADD3 R14, P0, PT, R5, UR10, RZ ;  /* 0x0000000a050e7c10 */ /* 0x001fc8000ff1e0ff */
[----:B------:R-:W-:Y:S02]  /*03b0*/  IADD3.X R15, PT, PT, R23, UR11, RZ, P0, !PT ;  /* 0x0000000b170f7c10 */ /* 0x000fe400087fe4ff */
[----:B------:R-:W-:-:S03]  /*03c0*/  SHF.R.U32.HI R23, RZ, 0x2, R22 ;  /* 0x00000002ff177819 */ /* 0x000fc60000011616 */
[----:B--2---:R0:W-:Y:S04]  /*03d0*/  STG.E.U8 desc[UR8][R14.64], R21 ;  /* 0x000000150e007986 */ /* 0x0041e8000c101108 */
[----:B------:R-:W2:Y:S01]  /*03e0*/  LDG.E.U8 R27, desc[UR8][R18.64+0x1] ;  /* 0x00000108121b7981 */ /* 0x000ea2000c1e1100 */
[----:B------:R-:W-:Y:S02]  /*03f0*/  LOP3.LUT R25, R23, R22, RZ, 0x3c, !PT ;  /* 0x0000001617197212 */ /* 0x000fe400078e3cff */
[----:B------:R-:W-:-:S03]  /*0400*/  SHF.L.U32 R22, R7, 0x4, RZ ;  /* 0x0000000407167819 */ /* 0x000fc600000006ff */
[----:B------:R-:W-:-:S05]  /*0410*/  IMAD.SHL.U32 R23, R25, 0x2, RZ ;  /* 0x0000000219177824 */ /* 0x000fca00078e00ff */
[----:B------:R-:W-:Y:S01]  /*0420*/  LOP3.LUT R28, R7, R22, R23, 0x96, !PT ;  /* 0x00000016071c7212 */ /* 0x000fe200078e9617 */
[----:B--2---:R-:W-:-:S06]  /*0430*/  IMAD.WIDE.U32 R22, R27, 0x4, R16 ;  /* 0x000000041b167825 */ /* 0x004fcc00078e0010 */
[----:B------:R-:W2:Y:S01]  /*0440*/  LDG.E R22, desc[UR8][R22.64] ;  /* 0x0000000816167981 */ /* 0x000ea2000c1e1900 */
[----:B------:R-:W-:-:S05]  /*0450*/  LOP3.LUT R25, R28, R25, RZ, 0x3c, !PT ;  /* 0x000000191c197212 */ /* 0x000fca00078e3cff */
[----:B------:R-:W-:-:S05]  /*0460*/  IMAD.IADD R20, R25, 0x1, R6 ;  /* 0x0000000119147824 */ /* 0x000fca00078e0206 */
[----:B0-----:R-:W-:-:S05]  /*0470*/  I2FP.F32.U32 R21, R20 ;  /* 0x0000001400157245 */ /* 0x001fca0000201000 */
[----:B------:R-:W-:-:S04]  /*0480*/  FFMA R21, R21, R26, 1.1641532182693481445e-10 ;  /* 0x2f00000015157423 */ /* 0x000fc8000000001a */
[----:B--2---:R-:W-:-:S06]  /*0490*/  FADD R26, R21, -R22 ;  /* 0x80000016151a7221 */ /* 0x004fcc0000000000 */
[----:B------:R-:W0:Y:S02]  /*04a0*/  F2I.U32.CEIL.NTZ R26, R26 ;  /* 0x0000001a001a7305 */ /* 0x000e24000020b000 */
[----:B0-----:R-:W-:-:S04]  /*04b0*/  IMAD R27, R27, 0x2, -R26 ;  /* 0x000000021b1b7824 */ /* 0x001fc800078e0a1a */
[----:B------:R-:W-:-:S05]  /*04c0*/  VIADD R27, R27, 0x1 ;  /* 0x000000011b1b7836 */ /* 0x000fca0000000000 */
[----:B------:R-:W-:-:S04]  /*04d0*/  IADD3 R20, P0, PT, R27, UR14, RZ ;  /* 0x0000000e1b147c10 */ /* 0x000fc8000ff1e0ff */
[----:B------:R-:W-:-:S06]  /*04e0*/  IADD3.X R21, PT, PT, RZ, UR15, RZ, P0, !PT ;  /* 0x0000000fff157c10 */ /* 0x000fcc00087fe4ff */
[----:B------:R-:W2:Y:S04]  /*04f0*/  LDG.E.U8 R21, desc[UR8][R20.64] ;  /* 0x0000000814157981 */ /* 0x000ea8000c1e1100 */
[----:B--2---:R0:W-:Y:S04]  /*0500*/  STG.E.U8 desc[UR8][R14.64+0x1], R21 ;  /* 0x000001150e007986 */ /* 0x0041e8000c101108 */
[----:B------:R-:W2:Y:S01]  /*0510*/  LDG.E.U8 R29, desc[UR8][R18.64+0x2] ;  /* 0x00000208121d7981 */ /* 0x000ea2000c1e1100 */
[----:B------:R-:W-:-:S04]  /*0520*/  SHF.R.U32.HI R27, RZ, 0x2, R24 ;  /* 0x00000002ff1b7819 */ /* 0x000fc80000011618 */
[----:B------:R-:W-:Y:S01]  /*0530*/  LOP3.LUT R27, R27, R24, RZ, 0x3c, !PT ;  /* 0x000000181b1b7212 */ /* 0x000fe200078e3cff */
[----:B------:R-:W-:-:S04]  /*0540*/  IMAD.SHL.U32 R24, R25, 0x10, RZ ;  /* 0x0000001019187824 */ /* 0x000fc800078e00ff */
[----:B------:R-:W-:-:S05]  /*0550*/  IMAD.SHL.U32 R26, R27, 0x2, RZ ;  /* 0x000000021b1a7824 */ /* 0x000fca00078e00ff */
[----:B------:R-:W-:Y:S01]  /*0560*/  LOP3.LUT R24, R25, R24, R26, 0x96, !PT ;  /* 0x0000001819187212 */ /* 0x000fe200078e961a */
[----:B--2---:R-:W-:-:S06]  /*0570*/  IMAD.WIDE.U32 R22, R29, 0x4, R16 ;  /* 0x000000041d167825 */ /* 0x004fcc00078e0010 */
[----:B------:R-:W2:Y:S01]  /*0580*/  LDG.E R22, desc[UR8][R22.64] ;  /* 0x0000000816167981 */ /* 0x000ea2000c1e1900 */
[----:B------:R-:W-:Y:S01]  /*0590*/  LOP3.LUT R27, R24, R27, RZ, 0x3c, !PT ;  /* 0x0000001b181b7212 */ /* 0x000fe200078e3cff */
[----:B------:R-:W-:-:S03]  /*05a0*/  IMAD.MOV.U32 R24, RZ, RZ, 0x2f800000 ;  /* 0x2f800000ff187424 */ /* 0x000fc600078e00ff */
[----:B------:R-:W-:-:S04]  /*05b0*/  IADD3 R20, PT, PT, R6, 0x587c5, R27 ;  /* 0x000587c506147810 */ /* 0x000fc80007ffe01b */
[----:B0-----:R-:W-:-:S05]  /*05c0*/  I2FP.F32.U32 R21, R20 ;  /* 0x0000001400157245 */ /* 0x001fca0000201000 */
[----:B------:R-:W-:-:S04]  /*05d0*/  FFMA R21, R21, R24, 1.1641532182693481445e-10 ;  /* 0x2f00000015157423 */ /* 0x000fc80000000018 */
[----:B--2---:R-:W-:-:S06]  /*05e0*/  FADD R22, R21, -R22 ;  /* 0x8000001615167221 */ /* 0x004fcc0000000000 */
[----:B------:R-:W0:Y:S02]  /*05f0*/  F2I.U32.CEIL.NTZ R22, R22 ;  /* 0x0000001600167305 */ /* 0x000e24000020b000 */
[----:B0-----:R-:W-:-:S05]  /*0600*/  LEA R29, R29, -R22, 0x1 ;  /* 0x800000161d1d7211 */ /* 0x001fca00078e08ff */
[----:B------:R-:W-:-:S05]  /*0610*/  VIADD R29, R29, 0x1 ;  /* 0x000000011d1d7836 */ /* 0x000fca0000000000 */
[----:B------:R-:W-:-:S05]  /*0620*/  IADD3 R20, P0, PT, R29, UR14, RZ ;  /* 0x0000000e1d147c10 */ /* 0x000fca000ff1e0ff */
[----:B------:R-:W-:-:S06]  /*0630*/  IMAD.X R21, RZ, RZ, UR15, P0 ;  /* 0x0000000fff157e24 */ /* 0x000fcc00080e06ff */
[----:B------:R-:W2:Y:S04]  /*0640*/  LDG.E.U8 R21, desc[UR8][R20.64] ;  /* 0x0000000814157981 */ /* 0x000ea8000c1e1100 */
[----:B--2---:R0:W-:Y:S04]  /*0650*/  STG.E.U8 desc[UR8][R14.64+0x2], R21 ;  /* 0x000002150e007986 */ /* 0x0041e8000c101108 */
[----:B------:R-:W2:Y:S01]  /*0660*/  LDG.E.U8 R19, desc[UR8][R18.64+0x3] ;  /* 0x0000030812137981 */ /* 0x000ea2000c1e1100 */
[----:B------:R-:W-:-:S04]  /*0670*/  SHF.R.U32.HI R23, RZ, 0x2, R2 ;  /* 0x00000002ff177819 */ /* 0x000fc80000011602 */
[----:B------:R-:W-:Y:S02]  /*0680*/  LOP3.LUT R23, R23, R2, RZ, 0x3c, !PT ;  /* 0x0000000217177212 */ /* 0x000fe400078e3cff */
[----:B------:R-:W-:-:S03]  /*0690*/  SHF.L.U32 R2, R27, 0x4, RZ ;  /* 0x000000041b027819 */ /* 0x000fc600000006ff */
[----:B------:R-:W-:Y:S02]  /*06a0*/  IMAD.SHL.U32 R22, R23, 0x2, RZ ;  /* 0x0000000217167824 */ /* 0x000fe400078e00ff */
[----:B------:R-:W-:-:S03]  /*06b0*/  IMAD.MOV.U32 R20, RZ, RZ, R3 ;  /* 0x000000ffff147224 */ /* 0x000fc600078e0003 */
[----:B------:R-:W-:Y:S01]  /*06c0*/  LOP3.LUT R2, R27, R2, R22, 0x96, !PT ;  /* 0x000000021b027212 */ /* 0x000fe200078e9616 */
[----:B--2---:R-:W-:-:S06]  /*06d0*/  IMAD.WIDE.U32 R16, R19, 0x4, R16 ;  /* 0x0000000413107825 */ /* 0x004fcc00078e0010 */
[----:B------:R-:W2:Y:S01]  /*06e0*/  LDG.E R16, desc[UR8][R16.64] ;  /* 0x0000000810107981 */ /* 0x000ea2000c1e1900 */
[----:B------:R-:W-:-:S04]  /*06f0*/  LOP3.LUT R3, R2, R23, RZ, 0x3c, !PT ;  /* 0x0000001702037212 */ /* 0x000fc800078e3cff */
[----:B------:R-:W-:-:S04]  /*0700*/  IADD3 R2, PT, PT, R6, 0xb0f8a, R3 ;  /* 0x000b0f8a06027810 */ /* 0x000fc80007ffe003 */
[----:B0-----:R-:W-:-:S05]  /*0710*/  I2FP.F32.U32 R21, R2 ;  /* 0x0000000200157245 */ /* 0x001fca0000201000 */
[----:B------:R-:W-:-:S04]  /*0720*/  FFMA R21, R21, R24, 1.1641532182693481445e-10 ;  /* 0x2f00000015157423 */ /* 0x000fc80000000018 */
[----:B--2---:R-:W-:-:S04]  /*0730*/  FADD R21, R21, -R16 ;  /* 0x8000001015157221 */ /* 0x004fc80000000000 */
[----:B------:R-:W0:Y:S02]  /*0740*/  F2I.U32.CEIL.NTZ R2, R21 ;  /* 0x0000001500027305 */ /* 0x000e24000020b000 */
[----:B0-----:R-:W-:-:S05]  /*0750*/  IMAD R2, R19, 0x2, -R2 ;  /* 0x0000000213027824 */ /* 0x001fca00078e0a02 */
[----:B------:R-:W-:-:S04]  /*0760*/  IADD3 R2, PT, PT, R2, 0x1, RZ ;  /* 0x0000000102027810 */ /* 0x000fc80007ffe0ff */
[----:B------:R-:W-:-:S05]  /*0770*/  IADD3 R16, P0, PT, R2, UR14, RZ ;  /* 0x0000000e02107c10 */ /* 0x000fca000ff1e0ff */
[----:B------:R-:W-:-:S06]  /*0780*/  IMAD.X R17, RZ, RZ, UR15, P0 ;  /* 0x0000000fff117e24 */ /* 0x000fcc00080e06ff */
[----:B------:R-:W2:Y:S01]  /*0790*/  LDG.E.U8 R17, desc[UR8][R16.64] ;  /* 0x0000000810117981 */ /* 0x000ea2000c1e1100 */
[----:B------:R-:W-:Y:S01]  /*07a0*/  UIADD3 UR6, UPT, UPT, UR6, 0x4, URZ ;  /* 0x0000000406067890 */ /* 0x000fe2000fffe0ff */
[----:B------:R-:W-:Y:S01]  /*07b0*/  VIADD R5, R5, 0x4 ;  /* 0x0000000405057836 */ /* 0x000fe20000000000 */
[----:B------:R-:W-:Y:S01]  /*07c0*/  MOV R22, R7 ;  /* 0x0000000700167202 */ /* 0x000fe20000000f00 */
[----:B------:R-:W-:Y:S01]  /*07d0*/  IMAD.MOV.U32 R24, RZ, RZ, R25 ;  /* 0x000000ffff187224 */ /* 0x000fe200078e0019 */
[----:B------:R-:W-:Y:S01]  /*07e0*/  UISETP.NE.AND UP0, UPT, UR6, URZ, UPT ;  /* 0x000000ff0600728c */ /* 0x000fe2000bf05270 */
[----:B------:R-:W-:Y:S01]  /*07f0*/  IMAD.MOV.U32 R2, RZ, RZ, R27 ;  /* 0x000000ffff027224 */ /* 0x000fe200078e001b */
[----:B------:R-:W-:Y:S01]  /*0800*/  IADD3 R6, PT, PT, R6, 0x161f14, RZ ;  /* 0x00161f1406067810 */ /* 0x000fe20007ffe0ff */
[----:B--2---:R3:W-:Y:S06]  /*0810*/  STG.E.U8 desc[UR8][R14.64+0x3], R17 ;  /* 0x000003110e007986 */ /* 0x0047ec000c101108 */
[----:B------:R-:W-:Y:S05]  /*0820*/  BRA.U UP0, `(.L_x_2) ;  /* 0xfffffff9007c7547 */ /* 0x000fea000b83ffff */
[----:B------:R-:W-:Y:S01]  /*0830*/  IMAD.MOV.U32 R5, RZ, RZ, R20 ;  /* 0x000000ffff057224 */ /* 0x000fe200078e0014 */
[----:B---3--:R-:W-:Y:S01]  /*0840*/  MOV R15, R25 ;  /* 0x00000019000f7202 */ /* 0x008fe20000000f00 */
[----:B------:R-:W-:Y:S01]  /*0850*/  IMAD.MOV.U32 R14, RZ, RZ, R7 ;  /* 0x000000ffff0e7224 */ /* 0x000fe200078e0007 */
[----:B------:R-:W-:Y:S01]  /*0860*/  MOV R17, R3 ;  /* 0x0000000300117202 */ /* 0x000fe20000000f00 */
[----:B------:R-:W-:Y:S01]  /*0870*/  IMAD.MOV.U32 R16, RZ, RZ, R27 ;  /* 0x000000ffff107224 */ /* 0x000fe200078e001b */
[----:B------:R-:W-:Y:S01]  /*0880*/  MOV R24, R15 ;  /* 0x0000000f00187202 */ /* 0x000fe20000000f00 */
[----:B------:R-:W-:Y:S02]  /*0890*/  VIADD R6, R6, 0xfff4f076 ;  /* 0xfff4f07606067836 */ /* 0x000fe40000000000 */
[----:B------:R-:W-:Y:S02]  /*08a0*/  IMAD.MOV.U32 R20, RZ, RZ, R5 ;  /* 0x000000ffff147224 */ /* 0x000fe400078e0005 */
[----:B------:R-:W-:-:S02]  /*08b0*/  IMAD.MOV.U32 R22, RZ, RZ, R14 ;  /* 0x000000ffff167224 */ /* 0x000fc400078e000e */
[----:B------:R-:W-:-:S07]  /*08c0*/  IMAD.MOV.U32 R2, RZ, RZ, R16 ;  /* 0x000000ffff027224 */ /* 0x000fce00078e0010 */
.L_x_1:
[----:B------:R-:W-:-:S09]  /*08d0*/  ULOP3.LUT UP0, UR6, UR5, 0x3, URZ, 0xc0, !UPT ;  /* 0x0000000305067892 */ /* 0x000fd2000f80c0ff */
[----:B------:R-:W-:Y:S05]  /*08e0*/  BRA.U !UP0, `(.L_x_0) ;  /* 0x0000000508a47547 */ /* 0x000fea000b800000 */
[----:B------:R-:W-:Y:S01]  /*08f0*/  UISETP.NE.AND UP0, UPT, UR6, 0x1, UPT ;  /* 0x000000010600788c */ /* 0x000fe2000bf05270 */
[----:B------:R-:W-:Y:S01]  /*0900*/  IMAD.MOV.U32 R18, RZ, RZ, R24 ;  /* 0x000000ffff127224 */ /* 0x000fe200078e0018 */
[----:B------:R-:W-:Y:S01]  /*0910*/  ULOP3.LUT UR5, UR5, 0x1, URZ, 0xc0, !UPT ;  /* 0x0000000105057892 */ /* 0x000fe2000f8ec0ff */
[----:B------:R-:W-:Y:S01]  /*0920*/  MOV R7, R2 ;  /* 0x0000000200077202 */ /* 0x000fe20000000f00 */
[--C-:B------:R-:W-:Y:S02]  /*0930*/  IMAD.MOV.U32 R15, RZ, RZ, R3.reuse ;  /* 0x000000ffff0f7224 */ /* 0x100fe400078e0003 */
[----:B------:R-:W-:Y:S01]  /*0940*/  IMAD.MOV.U32 R19, RZ, RZ, R3 ;  /* 0x000000ffff137224 */ /* 0x000fe200078e0003 */
[----:B------:R-:W-:Y:S02]  /*0950*/  UISETP.NE.U32.AND UP1, UPT, UR5, 0x1, UPT ;  /* 0x000000010500788c */ /* 0x000fe4000bf25070 */
[----:B------:R-:W-:Y:S09]  /*0960*/  BRA.U !UP0, `(.L_x_3) ;  /* 0x0000000108e87547 */ /* 0x000ff2000b800000 */
[----:B------:R-:W0:Y:S01]  /*0970*/  LDCU.64 UR6, c[0x0][0x388] ;  /* 0x00007100ff0677ac */ /* 0x000e220008000a00 */
[----:B------:R-:W-:Y:S01]  /*0980*/  IADD3 R28, PT, PT, R4, UR4, RZ ;  /* 0x00000004041c7c10 */ /* 0x000fe2000fffe0ff */
[----:B------:R-:W1:Y:S01]  /*0990*/  LDC.64 R16, c[0x0][0x3a8] ;  /* 0x0000ea00ff107b82 */ /* 0x000e620000000a00 */
[----:B------:R-:W-:Y:S01]  /*09a0*/  SHF.R.U32.HI R5, RZ, 0x2, R20 ;  /* 0x00000002ff057819 */ /* 0x000fe20000011614 */
[----:B------:R-:W2:Y:S01]  /*09b0*/  LDCU.64 UR10, c[0x0][0x390] ;  /* 0x00007200ff0a77ac */ /* 0x000ea20008000a00 */
[----:B------:R-:W-:Y:S02]  /*09c0*/  SHF.R.S32.HI R14, RZ, 0x1f, R28 ;  /* 0x0000001fff0e7819 */ /* 0x000fe4000001141c */
[----:B0-----:R-:W-:-:S04]  /*09d0*/  IADD3 R26, P0, PT, R28, UR6, RZ ;  /* 0x000000061c1a7c10 */ /* 0x001fc8000ff1e0ff */
[----:B------:R-:W-:Y:S01]  /*09e0*/  IADD3.X R27, PT, PT, R14, UR7, RZ, P0, !PT ;  /* 0x000000070e1b7c10 */ /* 0x000fe200087fe4ff */
[----:B------:R-:W0:Y:S04]  /*09f0*/  LDCU.64 UR6, c[0x0][0x3a0] ;  /* 0x00007400ff0677ac */ /* 0x000e280008000a00 */
[----:B------:R-:W1:Y:S01]  /*0a00*/  LDG.E.U8 R21, desc[UR8][R26.64] ;  /* 0x000000081a157981 */ /* 0x000e62000c1e1100 */
[----:B------:R-:W-:Y:S01]  /*0a10*/  LOP3.LUT R5, R5, R20, RZ, 0x3c, !PT ;  /* 0x0000001405057212 */ /* 0x000fe200078e3cff */
[----:B------:R-:W-:-:S04]  /*0a20*/  IMAD.SHL.U32 R20, R3, 0x10, RZ ;  /* 0x0000001003147824 */ /* 0x000fc800078e00ff */
[----:B------:R-:W-:-:S05]  /*0a30*/  IMAD.SHL.U32 R7, R5, 0x2, RZ ;  /* 0x0000000205077824 */ /* 0x000fca00078e00ff */
[----:B------:R-:W-:-:S04]  /*0a40*/  LOP3.LUT R20, R3, R20, R7, 0x96, !PT ;  /* 0x0000001403147212 */ /* 0x000fc800078e9607 */
[----:B------:R-:W-:Y:S01]  /*0a50*/  LOP3.LUT R7, R20, R5, RZ, 0x3c, !PT ;  /* 0x0000000514077212 */ /* 0x000fe200078e3cff */
[----:B-1----:R-:W-:-:S06]  /*0a60*/  IMAD.WIDE.U32 R18, R21, 0x4, R16 ;  /* 0x0000000415127825 */ /* 0x002fcc00078e0010 */
[----:B------:R-:W3:Y:S01]  /*0a70*/  LDG.E R18, desc[UR8][R18.64] ;  /* 0x0000000812127981 */ /* 0x000ee2000c1e1900 */
[----:B------:R-:W-:-:S04]  /*0a80*/  IADD3 R5, PT, PT, R6, 0x587c5, R7 ;  /* 0x000587c506057810 */ /* 0x000fc80007ffe007 */
[----:B------:R-:W-:Y:S01]  /*0a90*/  I2FP.F32.U32 R20, R5 ;  /* 0x0000000500147245 */ /* 0x000fe20000201000 */
[----:B------:R-:W-:-:S05]  /*0aa0*/  HFMA2 R5, -RZ, RZ, 0.1171875, 0 ;  /* 0x2f800000ff057431 */ /* 0x000fca00000001ff */
[----:B------:R-:W-:-:S04]  /*0ab0*/  FFMA R23, R20, R5, 1.1641532182693481445e-10 ;  /* 0x2f00000014177423 */ /* 0x000fc80000000005 */
[----:B---3--:R-:W-:-:S04]  /*0ac0*/  FADD R23, R23, -R18 ;  /* 0x8000001217177221 */ /* 0x008fc80000000000 */
[----:B------:R-:W1:Y:S02]  /*0ad0*/  F2I.U32.CEIL.NTZ R18, R23 ;  /* 0x0000001700127305 */ /* 0x000e64000020b000 */
[----:B-1----:R-:W-:-:S04]  /*0ae0*/  IMAD R18, R21, 0x2, -R18 ;  /* 0x0000000215127824 */ /* 0x002fc800078e0a12 */
[----:B------:R-:W-:-:S05]  /*0af0*/  VIADD R18, R18, 0x1 ;  /* 0x0000000112127836 */ /* 0x000fca0000000000 */
[----:B0-----:R-:W-:-:S04]  /*0b00*/  IADD3 R18, P0, PT, R18, UR6, RZ ;  /* 0x0000000612127c10 */ /* 0x001fc8000ff1e0ff */
[----:B------:R-:W-:-:S05]  /*0b10*/  IADD3.X R19, PT, PT, RZ, UR7, RZ, P0, !PT ;  /* 0x00000007ff137c10 */ /* 0x000fca00087fe4ff */
[----:B------:R-:W3:Y:S01]  /*0b20*/  LDG.E.U8 R21, desc[UR8][R18.64] ;  /* 0x0000000812157981 */ /* 0x000ee2000c1e1100 */
[----:B--2---:R-:W-:-:S04]  /*0b30*/  IADD3 R28, P0, PT, R28, UR10, RZ ;  /* 0x0000000a1c1c7c10 */ /* 0x004fc8000ff1e0ff */
[----:B------:R-:W-:-:S05]  /*0b40*/  IADD3.X R29, PT, PT, R14, UR11, RZ, P0, !PT ;  /* 0x0000000b0e1d7c10 */ /* 0x000fca00087fe4ff */
[----:B---3--:R0:W-:Y:S04]  /*0b50*/  STG.E.U8 desc[UR8][R28.64], R21 ;  /* 0x000000151c007986 */ /* 0x0081e8000c101108 */
[----:B------:R-:W2:Y:S01]  /*0b60*/  LDG.E.U8 R27, desc[UR8][R26.64+0x1] ;  /* 0x000001081a1b7981 */ /* 0x000ea2000c1e1100 */
[----:B------:R-:W-:-:S04]  /*0b70*/  SHF.R.U32.HI R23, RZ, 0x2, R22 ;  /* 0x00000002ff177819 */ /* 0x000fc80000011616 */
[----:B------:R-:W-:Y:S01]  /*0b80*/  LOP3.LUT R23, R23, R22, RZ, 0x3c, !PT ;  /* 0x0000001617177212 */ /* 0x000fe200078e3cff */
[----:B------:R-:W-:-:S04]  /*0b90*/  IMAD.SHL.U32 R14, R7, 0x10, RZ ;  /* 0x00000010070e7824 */ /* 0x000fc800078e00ff */
[----:B------:R-:W-:Y:S01]  /*0ba0*/  IMAD.SHL.U32 R20, R23, 0x2, RZ ;  /* 0x0000000217147824 */ /* 0x000fe200078e00ff */
[----:B------:R-:W-:-:S04]  /*0bb0*/  IADD3 R6, PT, PT, R6, 0xb0f8a, RZ ;  /* 0x000b0f8a06067810 */ /* 0x000fc80007ffe0ff */
[----:B------:R-:W-:Y:S01]  /*0bc0*/  LOP3.LUT R14, R7, R14, R20, 0x96, !PT ;  /* 0x0000000e070e7212 */ /* 0x000fe200078e9614 */
[----:B--2---:R-:W-:-:S06]  /*0bd0*/  IMAD.WIDE.U32 R16, R27, 0x4, R16 ;  /* 0x000000041b107825 */ /* 0x004fcc00078e0010 */
[----:B------:R-:W2:Y:S01]  /*0be0*/  LDG.E R17, desc[UR8][R16.64] ;  /* 0x0000000810117981 */ /* 0x000ea2000c1e1900 */
[----:B------:R-:W-:-:S05]  /*0bf0*/  LOP3.LUT R19, R14, R23, RZ, 0x3c, !PT ;  /* 0x000000170e137212 */ /* 0x000fca00078e3cff */
[----:B------:R-:W-:-:S05]  /*0c00*/  IMAD.IADD R14, R6, 0x1, R19 ;  /* 0x00000001060e7824 */ /* 0x000fca00078e0213 */
[----:B------:R-:W-:-:S05]  /*0c10*/  I2FP.F32.U32 R14, R14 ;  /* 0x0000000e000e7245 */ /* 0x000fca0000201000 */
[----:B------:R-:W-:-:S04]  /*0c20*/  FFMA R14, R14, R5, 1.1641532182693481445e-10 ;  /* 0x2f0000000e0e7423 */ /* 0x000fc80000000005 */
[----:B--2---:R-:W-:-:S06]  /*0c30*/  FADD R14, R14, -R17 ;  /* 0x800000110e0e7221 */ /* 0x004fcc0000000000 */
[----:B------:R-:W1:Y:S02]  /*0c40*/  F2I.U32.CEIL.NTZ R14, R14 ;  /* 0x0000000e000e7305 */ /* 0x000e64000020b000 */
[----:B-1----:R-:W-:-:S05]  /*0c50*/  IMAD R27, R27, 0x2, -R14 ;  /* 0x000000021b1b7824 */ /* 0x002fca00078e0a0e */
[----:B------:R-:W-:-:S04]  /*0c60*/  IADD3 R27, PT, PT, R27, 0x1, RZ ;  /* 0x000000011b1b7810 */ /* 0x000fc80007ffe0ff */
[----:B------:R-:W-:-:S05]  /*0c70*/  IADD3 R26, P0, PT, R27, UR6, RZ ;  /* 0x000000061b1a7c10 */ /* 0x000fca000ff1e0ff */
[----:B------:R-:W-:-:S06]  /*0c80*/  IMAD.X R27, RZ, RZ, UR7, P0 ;  /* 0x00000007ff1b7e24 */ /* 0x000fcc00080e06ff */
[----:B------:R-:W2:Y:S01]  /*0c90*/  LDG.E.U8 R27, desc[UR8][R26.64] ;  /* 0x000000081a1b7981 */ /* 0x000ea2000c1e1100 */
[----:B------:R-:W-:Y:S01]  /*0ca0*/  IMAD.MOV.U32 R18, RZ, RZ, R3 ;  /* 0x000000ffff127224 */ /* 0x000fe200078e0003 */
[----:B------:R-:W-:Y:S01]  /*0cb0*/  MOV R20, R24 ;  /* 0x0000001800147202 */ /* 0x000fe20000000f00 */
[----:B------:R-:W-:Y:S01]  /*0cc0*/  IMAD.MOV.U32 R22, RZ, RZ, R2 ;  /* 0x000000ffff167224 */ /* 0x000fe200078e0002 */
[----:B------:R-:W-:Y:S01]  /*0cd0*/  MOV R17, R19 ;  /* 0x0000001300117202 */ /* 0x000fe20000000f00 */
[----:B------:R-:W-:Y:S01]  /*0ce0*/  IMAD.MOV.U32 R16, RZ, RZ, R7 ;  /* 0x000000ffff107224 */ /* 0x000fe200078e0007 */
[----:B------:R-:W-:Y:S01]  /*0cf0*/  UIADD3 UR4, UPT, UPT, UR4, 0x2, URZ ;  /* 0x0000000204047890 */ /* 0x000fe2000fffe0ff */
[----:B--2---:R0:W-:Y:S11]  /*0d00*/  STG.E.U8 desc[UR8][R28.64+0x1], R27 ;  /* 0x0000011b1c007986 */ /* 0x0041f6000c101108 */
.L_x_3:
[----:B------:R-:W-:Y:S02]  /*0d10*/  IMAD.MOV.U32 R14, RZ, RZ, R2 ;  /* 0x000000ffff0e7224 */ /* 0x000fe400078e0002 */
[----:B------:R-:W-:Y:S01]  /*0d20*/  IMAD.MOV.U32 R5, RZ, RZ, R24 ;  /* 0x000000ffff057224 */ /* 0x000fe200078e0018 */
[----:B------:R-:W-:Y:S06]  /*0d30*/  BRA.U UP1, `(.L_x_0) ;  /* 0x0000000101907547 */ /* 0x000fec000b800000 */
[----:B------:R-:W1:Y:S01]  /*0d40*/  LDCU.64 UR6, c[0x0][0x388] ;  /* 0x00007100ff0677ac */ /* 0x000e620008000a00 */
[----:B------:R-:W-:Y:S01]  /*0d50*/  IADD3 R4, PT, PT, R4, UR4, RZ ;  /* 0x0000000404047c10 */ /* 0x000fe2000fffe0ff */
[----:B------:R-:W2:Y:S01]  /*0d60*/  LDC.64 R14, c[0x0][0x3a8] ;  /* 0x0000ea00ff0e7b82 */ /* 0x000ea20000000a00 */
[----:B------:R-:W-:Y:S01]  /*0d70*/  SHF.R.U32.HI R5, RZ, 0x2, R20 ;  /* 0x00000002ff057819 */ /* 0x000fe20000011614 */
[----:B------:R-:W3:Y:S01]  /*0d80*/  LDCU.64 UR4, c[0x0][0x3a0] ;  /* 0x00007400ff0477ac */ /* 0x000ee20008000a00 */
[----:B------:R-:W-:Y:S02]  /*0d90*/  SHF.R.S32.HI R16, RZ, 0x1f, R4 ;  /* 0x0000001fff107819 */ /* 0x000fe40000011404 */
[----:B-1----:R-:W-:-:S04]  /*0da0*/  IADD3 R2, P0, PT, R4, UR6, RZ ;  /* 0x0000000604027c10 */ /* 0x002fc8000ff1e0ff */
[----:B------:R-:W-:-:S05]  /*0db0*/  IADD3.X R3, PT, PT, R16, UR7, RZ, P0, !PT ;  /* 0x0000000710037c10 */ /* 0x000fca00087fe4ff */
[----:B------:R-:W2:Y:S01]  /*0dc0*/  LDG.E.U8 R2, desc[UR8][R2.64] ;  /* 0x0000000802027981 */ /* 0x000ea2000c1e1100 */
[----:B------:R-:W-:Y:S01]  /*0dd0*/  LOP3.LUT R5, R5, R20, RZ, 0x3c, !PT ;  /* 0x0000001405057212 */ /* 0x000fe200078e3cff */
[----:B------:R-:W-:-:S04]  /*0de0*/  IMAD.SHL.U32 R20, R19, 0x10, RZ ;  /* 0x0000001013147824 */ /* 0x000fc800078e00ff */
[----:B------:R-:W-:Y:S01]  /*0df0*/  IMAD.SHL.U32 R17, R5, 0x2, RZ ;  /* 0x0000000205117824 */ /* 0x000fe200078e00ff */
[----:B------:R-:W-:-:S04]  /*0e00*/  IADD3 R6, PT, PT, R6, 0x587c5, RZ ;  /* 0x000587c506067810 */ /* 0x000fc80007ffe0ff */
[----:B------:R-:W-:Y:S01]  /*0e10*/  LOP3.LUT R20, R19, R20, R17, 0x96, !PT ;  /* 0x0000001413147212 */ /* 0x000fe200078e9611 */
[----:B--2---:R-:W-:-:S06]  /*0e20*/  IMAD.WIDE.U32 R14, R2, 0x4, R14 ;  /* 0x00000004020e7825 */ /* 0x004fcc00078e000e */
[----:B------:R-:W2:Y:S01]  /*0e30*/  LDG.E R14, desc[UR8][R14.64] ;  /* 0x000000080e0e7981 */ /* 0x000ea2000c1e1900 */
[----:B------:R-:W-:Y:S01]  /*0e40*/  LOP3.LUT R17, R20, R5, RZ, 0x3c, !PT ;  /* 0x0000000514117212 */ /* 0x000fe200078e3cff */
[----:B------:R-:W-:-:S04]  /*0e50*/  IMAD.MOV.U32 R20, RZ, RZ, 0x2f800000 ;  /* 0x2f800000ff147424 */ /* 0x000fc800078e00ff */
[----:B------:R-:W-:-:S05]  /*0e60*/  IMAD.IADD R3, R17, 0x1, R6 ;  /* 0x0000000111037824 */ /* 0x000fca00078e0206 */
[----:B------:R-:W-:-:S05]  /*0e70*/  I2FP.F32.U32 R3, R3 ;  /* 0x0000000300037245 */ /* 0x000fca0000201000 */
[----:B------:R-:W-:-:S04]  /*0e80*/  FFMA R3, R3, R20, 1.1641532182693481445e-10 ;  /* 0x2f00000003037423 */ /* 0x000fc80000000014 */
[----:B--2---:R-:W-:-:S04]  /*0e90*/  FADD R14, R3, -R14 ;  /* 0x8000000e030e7221 */ /* 0x004fc80000000000 */
[----:B------:R-:W1:Y:S02]  /*0ea0*/  F2I.U32.CEIL.NTZ R3, R14 ;  /* 0x0000000e00037305 */ /* 0x000e64000020b000 */
[----:B-1----:R-:W-:-:S05]  /*0eb0*/  LEA R3, R2, -R3, 0x1 ;  /* 0x8000000302037211 */ /* 0x002fca00078e08ff */
[----:B------:R-:W-:-:S05]  /*0ec0*/  VIADD R3, R3, 0x1 ;  /* 0x0000000103037836 */ /* 0x000fca0000000000 */
[----:B---3--:R-:W-:-:S05]  /*0ed0*/  IADD3 R2, P0, PT, R3, UR4, RZ ;  /* 0x0000000403027c10 */ /* 0x008fca000ff1e0ff */
[----:B------:R-:W-:Y:S01]  /*0ee0*/  IMAD.X R3, RZ, RZ, UR5, P0 ;  /* 0x00000005ff037e24 */ /* 0x000fe200080e06ff */
[----:B------:R-:W1:Y:S05]  /*0ef0*/  LDCU.64 UR4, c[0x0][0x390] ;  /* 0x00007200ff0477ac */ /* 0x000e6a0008000a00 */
[----:B------:R-:W2:Y:S01]  /*0f00*/  LDG.E.U8 R3, desc[UR8][R2.64] ;  /* 0x0000000802037981 */ /* 0x000ea2000c1e1100 */
[----:B------:R-:W-:Y:S01]  /*0f10*/  IMAD.MOV.U32 R15, RZ, RZ, R7 ;  /* 0x000000ffff0f7224 */ /* 0x000fe200078e0007 */
[----:B------:R-:W-:Y:S01]  /*0f20*/  MOV R5, R22 ;  /* 0x0000001600057202 */ /* 0x000fe20000000f00 */
[----:B------:R-:W-:Y:S01]  /*0f30*/  IMAD.MOV.U32 R14, RZ, RZ, R18 ;  /* 0x000000ffff0e7224 */ /* 0x000fe200078e0012 */
[----:B-1----:R-:W-:-:S04]  /*0f40*/  IADD3 R20, P0, PT, R4, UR4, RZ ;  /* 0x0000000404147c10 */ /* 0x002fc8000ff1e0ff */
[----:B0-----:R-:W-:Y:S02]  /*0f50*/  IADD3.X R21, PT, PT, R16, UR5, RZ, P0, !PT ;  /* 0x0000000510157c10 */ /* 0x001fe400087fe4ff */
[----:B------:R-:W-:-:S03]  /*0f60*/  MOV R16, R19 ;  /* 0x0000001300107202 */ /* 0x000fc60000000f00 */
[----:B--2---:R1:W-:Y:S04]  /*0f70*/  STG.E.U8 desc[UR8][R20.64], R3 ;  /* 0x0000000314007986 */ /* 0x0043e8000c101108 */
.L_x_0:
[----:B------:R-:W-:Y:S01]  /*0f80*/  IMAD.MOV.U32 R4, RZ, RZ, R6 ;  /* 0x000000ffff047224 */ /* 0x000fe200078e0006 */
[----:B-----5:R-:W-:Y:S04]  /*0f90*/  STG.E.64 desc[UR8][R8.64+0x8], R14 ;  /* 0x0000080e08007986 */ /* 0x020fe8000c101b08 */
[----:B------:R-:W-:Y:S04]  /*0fa0*/  STG.E.64 desc[UR8][R8.64+0x10], R16 ;  /* 0x0000101008007986 */ /* 0x000fe8000c101b08 */
[----:B------:R-:W-:Y:S04]  /*0fb0*/  STG.E.64 desc[UR8][R8.64+0x18], R12 ;  /* 0x0000180c08007986 */ /* 0x000fe8000c101b08 */
[----:B------:R-:W-:Y:S04]  /*0fc0*/  STG.E.64 desc[UR8][R8.64+0x28], R10 ;  /* 0x0000280a08007986 */ /* 0x000fe8000c101b08 */
[----:B------:R-:W-:Y:S04]  /*0fd0*/  STG.E desc[UR8][R8.64+0x20], R0 ;  /* 0x0000200008007986 */ /* 0x000fe8000c101908 */
[----:B------:R-:W-:Y:S01]  /*0fe0*/  STG.E.64 desc[UR8][R8.64], R4 ;  /* 0x0000000408007986 */ /* 0x000fe2000c101b08 */
[----:B------:R-:W-:Y:S05]  /*0ff0*/  EXIT ;  /* 0x000000000000794d */ /* 0x000fea0003800000 */
.L_x_4:
[----:B------:R-:W-:-:S00]  /*1000*/  BRA `(.L_x_4) ;  /* 0xfffffffc00fc7947 */ /* 0x000fc0000383ffff */
[----:B------:R-:W-:-:S00]  /*1010*/  NOP ;  /* 0x0000000000007918 */ /* 0x000fc00000000000 */
        /* <DEDUP_REMOVED lines=14> */
.L_x_19:


//--------------------- .text._Z8init_bufPhi      --------------------------
	.section	.text._Z8init_bufPhi,"ax",@progbits
	.align	128
        .global         _Z8init_bufPhi
        .type           _Z8init_bufPhi,@function
        .size           _Z8init_bufPhi,(.L_x_20 - _Z8init_bufPhi)
        .other          _Z8init_bufPhi,@"STO_CUDA_ENTRY STV_DEFAULT"
_Z8init_bufPhi:
.text._Z8init_bufPhi:
[----:B------:R-:W-:Y:S08]  /*0000*/  LDC R1, c[0x0][0x37c] ;  /* 0x0000df00ff017b82 */ /* 0x000ff00000000800 */
[----:B------:R-:W0:Y:S02]  /*0010*/  LDC R9, c[0x0][0x388] ;  /* 0x0000e200ff097b82 */ /* 0x000e240000000800 */
[----:B0-----:R-:W-:-:S13]  /*0020*/  ISETP.GE.AND P0, PT, R9, 0x1, PT ;  /* 0x000000010900780c */ /* 0x001fda0003f06270 */
[----:B------:R-:W-:Y:S05]  /*0030*/  @!P0 EXIT ;  /* 0x000000000000894d */ /* 0x000fea0003800000 */
[----:B------:R-:W0:Y:S01]  /*0040*/  S2R R0, SR_CTAID.X ;  /* 0x0000000000007919 */ /* 0x000e220000002500 */
[----:B------:R-:W0:Y:S01]  /*0050*/  LDCU UR4, c[0x0][0x360] ;  /* 0x00006c00ff0477ac */ /* 0x000e220008000800 */
[C---:B------:R-:W-:Y:S01]  /*0060*/  ISETP.GE.U32.AND P1, PT, R9.reuse, 0x8, PT ;  /* 0x000000080900780c */ /* 0x040fe20003f26070 */
[----:B------:R-:W-:Y:S01]  /*0070*/  IMAD.MOV.U32 R5, RZ, RZ, RZ ;  /* 0x000000ffff057224 */ /* 0x000fe200078e00ff */
[----:B------:R-:W0:Y:S01]  /*0080*/  S2R R3, SR_TID.X ;  /* 0x0000000000037919 */ /* 0x000e220000002100 */
[----:B------:R-:W-:-:S04]  /*0090*/  LOP3.LUT R8, R9, 0x7, RZ, 0xc0, !PT ;  /* 0x0000000709087812 */ /* 0x000fc800078ec0ff */
[----:B------:R-:W-:Y:S01]  /*00a0*/  ISETP.NE.AND P0, PT, R8, RZ, PT ;  /* 0x000000ff0800720c */ /* 0x000fe20003f05270 */
[----:B0-----:R-:W-:Y:S01]  /*00b0*/  IMAD R0, R0, UR4, R3 ;  /* 0x0000000400007c24 */ /* 0x001fe2000f8e0203 */
[----:B------:R-:W0:Y:S03]  /*00c0*/  LDCU.64 UR4, c[0x0][0x358] ;  /* 0x00006b00ff0477ac */ /* 0x000e260008000a00 */
[----:B------:R-:W-:Y:S01]  /*00d0*/  IMAD R0, R0, R9, RZ ;  /* 0x0000000900007224 */ /* 0x000fe200078e02ff */
[----:B------:R-:W-:Y:S07]  /*00e0*/  @!P1 BRA `(.L_x_5) ;  /* 0x00000000004c9947 */ /* 0x000fee0003800000 */
[----:B------:R-:W1:Y:S01]  /*00f0*/  LDC.64 R10, c[0x0][0x380] ;  /* 0x0000e000ff0a7b82 */ /* 0x000e620000000a00 */
[----:B------:R-:W-:Y:S01]  /*0100*/  LOP3.LUT R5, R9, 0x7ffffff8, RZ, 0xc0, !PT ;  /* 0x7ffffff809057812 */ /* 0x000fe200078ec0ff */
[----:B------:R-:W-:-:S04]  /*0110*/  IMAD.MOV.U32 R7, RZ, RZ, R0 ;  /* 0x000000ffff077224 */ /* 0x000fc800078e0000 */
[----:B------:R-:W-:-:S07]  /*0120*/  IMAD.MOV R4, RZ, RZ, -R5 ;  /* 0x000000ffff047224 */ /* 0x000fce00078e0a05 */
.L_x_6:
[----:B------:R-:W-:Y:S01]  /*0130*/  SHF.R.S32.HI R6, RZ, 0x1f, R7 ;  /* 0x0000001fff067819 */ /* 0x000fe20000011407 */
[----:B------:R-:W-:Y:S01]  /*0140*/  VIADD R4, R4, 0x8 ;  /* 0x0000000804047836 */ /* 0x000fe20000000000 */
[C---:B-12---:R-:W-:Y:S01]  /*0150*/  IADD3 R2, P1, P2, R7.reuse, 0x3, R10 ;  /* 0x0000000307027810 */ /* 0x046fe20007a3e00a */
[----:B------:R-:W-:-:S03]  /*0160*/  VIADD R7, R7, 0x8 ;  /* 0x0000000807077836 */ /* 0x000fc60000000000 */
[----:B------:R-:W-:Y:S02]  /*0170*/  IADD3.X R3, PT, PT, R6, R11, RZ, P1, P2 ;  /* 0x0000000b06037210 */ /* 0x000fe40000fe44ff */
[----:B------:R-:W-:-:S03]  /*0180*/  ISETP.NE.AND P1, PT, R4, RZ, PT ;  /* 0x000000ff0400720c */ /* 0x000fc60003f25270 */
[----:B0-----:R2:W-:Y:S04]  /*0190*/  STG.E.U8 desc[UR4][R2.64+-0x3], RZ ;  /* 0xfffffdff02007986 */ /* 0x0015e8000c101104 */
[----:B------:R2:W-:Y:S04]  /*01a0*/  STG.E.U8 desc[UR4][R2.64+-0x2], RZ ;  /* 0xfffffeff02007986 */ /* 0x0005e8000c101104 */
[----:B------:R2:W-:Y:S04]  /*01b0*/  STG.E.U8 desc[UR4][R2.64+-0x1], RZ ;  /* 0xffffffff02007986 */ /* 0x0005e8000c101104 */
[----:B------:R2:W-:Y:S04]  /*01c0*/  STG.E.U8 desc[UR4][R2.64], RZ ;  /* 0x000000ff02007986 */ /* 0x0005e8000c101104 */
[----:B------:R2:W-:Y:S04]  /*01d0*/  STG.E.U8 desc[UR4][R2.64+0x1], RZ ;  /* 0x000001ff02007986 */ /* 0x0005e8000c101104 */
[----:B------:R2:W-:Y:S04]  /*01e0*/  STG.E.U8 desc[UR4][R2.64+0x2], RZ ;  /* 0x000002ff02007986 */ /* 0x0005e8000c101104 */
[----:B------:R2:W-:Y:S04]  /*01f0*/  STG.E.U8 desc[UR4][R2.64+0x3], RZ ;  /* 0x000003ff02007986 */ /* 0x0005e8000c101104 */
[----:B------:R2:W-:Y:S01]  /*0200*/  STG.E.U8 desc[UR4][R2.64+0x4], RZ ;  /* 0x000004ff02007986 */ /* 0x0005e2000c101104 */
[----:B------:R-:W-:Y:S05]  /*0210*/  @P1 BRA `(.L_x_6) ;  /* 0xfffffffc00c41947 */ /* 0x000fea000383ffff */
.L_x_5:
[----:B0-----:R-:W-:Y:S05]  /*0220*/  @!P0 EXIT ;  /* 0x000000000000894d */ /* 0x001fea0003800000 */
[----:B------:R-:W-:Y:S02]  /*0230*/  ISETP.GE.U32.AND P0, PT, R8, 0x4, PT ;  /* 0x000000040800780c */ /* 0x000fe40003f06070 */
[----:B------:R-:W-:-:S04]  /*0240*/  LOP3.LUT R4, R9, 0x3, RZ, 0xc0, !PT ;  /* 0x0000000309047812 */ /* 0x000fc800078ec0ff */
[----:B------:R-:W-:-:S07]  /*0250*/  ISETP.NE.AND P1, PT, R4, RZ, PT ;  /* 0x000000ff0400720c */ /* 0x000fce0003f25270 */
[----:B------:R-:W-:Y:S06]  /*0260*/  @!P0 BRA `(.L_x_7) ;  /* 0x0000000000248947 */ /* 0x000fec0003800000 */
[----:B------:R-:W0:Y:S01]  /*0270*/  LDCU.64 UR6, c[0x0][0x380] ;  /* 0x00007000ff0677ac */ /* 0x000e220008000a00 */
[----:B--2---:R-:W-:Y:S02]  /*0280*/  IMAD.IADD R3, R0, 0x1, R5 ;  /* 0x0000000100037824 */ /* 0x004fe400078e0205 */
[----:B------:R-:W-:-:S03]  /*0290*/  VIADD R5, R5, 0x4 ;  /* 0x0000000405057836 */ /* 0x000fc60000000000 */
[----:B0-----:R-:W-:-:S04]  /*02a0*/  IADD3 R2, P0, PT, R3, UR6, RZ ;  /* 0x0000000603027c10 */ /* 0x001fc8000ff1e0ff */
[----:B------:R-:W-:-:S05]  /*02b0*/  LEA.HI.X.SX32 R3, R3, UR7, 0x1, P0 ;  /* 0x0000000703037c11 */ /* 0x000fca00080f0eff */
[----:B------:R0:W-:Y:S04]  /*02c0*/  STG.E.U8 desc[UR4][R2.64], RZ ;  /* 0x000000ff02007986 */ /* 0x0001e8000c101104 */
[----:B------:R0:W-:Y:S04]  /*02d0*/  STG.E.U8 desc[UR4][R2.64+0x1], RZ ;  /* 0x000001ff02007986 */ /* 0x0001e8000c101104 */
[----:B------:R0:W-:Y:S04]  /*02e0*/  STG.E.U8 desc[UR4][R2.64+0x2], RZ ;  /* 0x000002ff02007986 */ /* 0x0001e8000c101104 */
[----:B------:R0:W-:Y:S02]  /*02f0*/  STG.E.U8 desc[UR4][R2.64+0x3], RZ ;  /* 0x000003ff02007986 */ /* 0x0001e4000c101104 */
.L_x_7:
[----:B------:R-:W-:Y:S05]  /*0300*/  @!P1 EXIT ;  /* 0x000000000000994d */ /* 0x000fea0003800000 */
[----:B------:R-:W-:Y:S02]  /*0310*/  ISETP.NE.AND P0, PT, R4, 0x1, PT ;  /* 0x000000010400780c */ /* 0x000fe40003f05270 */
[----:B0-2---:R-:W-:-:S04]  /*0320*/  LOP3.LUT R2, R9, 0x1, RZ, 0xc0, !PT ;  /* 0x0000000109027812 */ /* 0x005fc800078ec0ff */
[----:B------:R-:W-:-:S07]  /*0330*/  ISETP.NE.U32.AND P1, PT, R2, 0x1, PT ;  /* 0x000000010200780c */ /* 0x000fce0003f25070 */
[----:B------:R-:W-:Y:S06]  /*0340*/  @!P0 BRA `(.L_x_8) ;  /* 0x00000000001c8947 */ /* 0x000fec0003800000 */
[----:B------:R-:W0:Y:S01]  /*0350*/  LDCU.64 UR6, c[0x0][0x380] ;  /* 0x00007000ff0677ac */ /* 0x000e220008000a00 */
[----:B------:R-:W-:Y:S02]  /*0360*/  IMAD.IADD R3, R0, 0x1, R5 ;  /* 0x0000000100037824 */ /* 0x000fe400078e0205 */
[----:B------:R-:W-:-:S03]  /*0370*/  VIADD R5, R5, 0x2 ;  /* 0x0000000205057836 */ /* 0x000fc60000000000 */
[----:B0-----:R-:W-:-:S04]  /*0380*/  IADD3 R2, P0, PT, R3, UR6, RZ ;  /* 0x0000000603027c10 */ /* 0x001fc8000ff1e0ff */
[----:B------:R-:W-:-:S05]  /*0390*/  LEA.HI.X.SX32 R3, R3, UR7, 0x1, P0 ;  /* 0x0000000703037c11 */ /* 0x000fca00080f0eff */
[----:B------:R0:W-:Y:S04]  /*03a0*/  STG.E.U8 desc[UR4][R2.64], RZ ;  /* 0x000000ff02007986 */ /* 0x0001e8000c101104 */
[----:B------:R0:W-:Y:S02]  /*03b0*/  STG.E.U8 desc[UR4][R2.64+0x1], RZ ;  /* 0x000001ff02007986 */ /* 0x0001e4000c101104 */
.L_x_8:
[----:B------:R-:W-:Y:S05]  /*03c0*/  @P1 EXIT ;  /* 0x000000000000194d */ /* 0x000fea0003800000 */
[----:B------:R-:W0:Y:S01]  /*03d0*/  LDCU.64 UR6, c[0x0][0x380] ;  /* 0x00007000ff0677ac */ /* 0x000e220008000a00 */
[----:B------:R-:W-:-:S05]  /*03e0*/  IMAD.IADD R0, R0, 0x1, R5 ;  /* 0x0000000100007824 */ /* 0x000fca00078e0205 */
[----:B0-----:R-:W-:-:S04]  /*03f0*/  IADD3 R2, P0, PT, R0, UR6, RZ ;  /* 0x0000000600027c10 */ /* 0x001fc8000ff1e0ff */
[----:B------:R-:W-:-:S05]  /*0400*/  LEA.HI.X.SX32 R3, R0, UR7, 0x1, P0 ;  /* 0x0000000700037c11 */ /* 0x000fca00080f0eff */
[----:B------:R-:W-:Y:S01]  /*0410*/  STG.E.U8 desc[UR4][R2.64], RZ ;  /* 0x000000ff02007986 */ /* 0x000fe2000c101104 */
[----:B------:R-:W-:Y:S05]  /*0420*/  EXIT ;  /* 0x000000000000794d */ /* 0x000fea0003800000 */
.L_x_9:
        /* <DEDUP_REMOVED lines=13> */
.L_x_20:


//--------------------- .text._Z10init_randsjP17curandStateXORWOW --------------------------
	.section	.text._Z10init_randsjP17curandStateXORWOW,"ax",@progbits
	.align	128
        .global         _Z10init_randsjP17curandStateXORWOW
        .type           _Z10init_randsjP17curandStateXORWOW,@function
        .size           _Z10init_randsjP17curandStateXORWOW,(.L_x_21 - _Z10init_randsjP17curandStateXORWOW)
        .other          _Z10init_randsjP17curandStateXORWOW,@"STO_CUDA_ENTRY STV_DEFAULT"
_Z10init_randsjP17curandStateXORWOW:
.text._Z10init_randsjP17curandStateXORWOW:
[----:B------:R-:W-:Y:S01]  /*0000*/  LDC R1, c[0x0][0x37c] ;  /* 0x0000df00ff017b82 */ /* 0x000fe20000000800 */
[----:B------:R-:W0:Y:S07]  /*0010*/  S2R R13, SR_TID.X ;  /* 0x00000000000d7919 */ /* 0x000e2e0000002100 */
[----:B------:R-:W1:Y:S01]  /*0020*/  LDC R0, c[0x0][0x380] ;  /* 0x0000e000ff007b82 */ /* 0x000e620000000800 */
[----:B------:R-:W2:Y:S01]  /*0030*/  LDCU.64 UR4, c[0x0][0x358] ;  /* 0x00006b00ff0477ac */ /* 0x000ea20008000a00 */
[----:B------:R-:W-:Y:S01]  /*0040*/  IMAD.MOV.U32 R5, RZ, RZ, -0x75bd8fc ;  /* 0xf8a42704ff057424 */ /* 0x000fe200078e00ff */
[----:B------:R-:W-:Y:S01]  /*0050*/  BSSY.RECONVERGENT B0, `(.L_x_10) ;  /* 0x00000e2000007945 */ /* 0x000fe20003800200 */
[----:B------:R-:W-:-:S04]  /*0060*/  IMAD.MOV.U32 R8, RZ, RZ, -0x23270784 ;  /* 0xdcd8f87cff087424 */ /* 0x000fc800078e00ff */
[----:B------:R-:W0:Y:S08]  /*0070*/  S2UR UR6, SR_CTAID.X ;  /* 0x00000000000679c3 */ /* 0x000e300000002500 */
[----:B------:R-:W0:Y:S08]  /*0080*/  LDC R2, c[0x0][0x360] ;  /* 0x0000d800ff027b82 */ /* 0x000e300000000800 */
[----:B------:R-:W3:Y:S01]  /*0090*/  LDC.64 R6, c[0x0][0x388] ;  /* 0x0000e200ff067b82 */ /* 0x000ee20000000a00 */
[----:B-1----:R-:W-:-:S05]  /*00a0*/  LOP3.LUT R0, R0, 0xaad26b49, RZ, 0x3c, !PT ;  /* 0xaad26b4900007812 */ /* 0x002fca00078e3cff */
[----:B------:R-:W-:-:S04]  /*00b0*/  IMAD R0, R0, 0x4182bed5, RZ ;  /* 0x4182bed500007824 */ /* 0x000fc800078e02ff */
[C---:B------:R-:W-:Y:S01]  /*00c0*/  VIADD R3, R0.reuse, 0x75bcd15 ;  /* 0x075bcd1500037836 */ /* 0x040fe20000000000 */
[C---:B------:R-:W-:Y:S01]  /*00d0*/  LOP3.LUT R4, R0.reuse, 0x159a55e5, RZ, 0x3c, !PT ;  /* 0x159a55e500047812 */ /* 0x040fe200078e3cff */
[----:B------:R-:W-:Y:S02]  /*00e0*/  VIADD R9, R0, 0x583f19 ;  /* 0x00583f1900097836 */ /* 0x000fe40000000000 */
[----:B0-----:R-:W-:Y:S02]  /*00f0*/  IMAD R13, R2, UR6, R13 ;  /* 0x00000006020d7c24 */ /* 0x001fe4000f8e020d */
[----:B------:R-:W-:-:S03]  /*0100*/  VIADD R2, R0, 0xd9f6dc18 ;  /* 0xd9f6dc1800027836 */ /* 0x000fc60000000000 */
[C---:B------:R-:W-:Y:S01]  /*0110*/  ISETP.NE.AND P0, PT, R13.reuse, RZ, PT ;  /* 0x000000ff0d00720c */ /* 0x040fe20003f05270 */
[----:B---3--:R-:W-:-:S05]  /*0120*/  IMAD.WIDE R6, R13, 0x30, R6 ;  /* 0x000000300d067825 */ /* 0x008fca00078e0206 */
[----:B--2---:R0:W-:Y:S04]  /*0130*/  STG.E.64 desc[UR4][R6.64], R2 ;  /* 0x0000000206007986 */ /* 0x0041e8000c101b04 */
[----:B------:R0:W-:Y:S04]  /*0140*/  STG.E.64 desc[UR4][R6.64+0x8], R4 ;  /* 0x0000080406007986 */ /* 0x0001e8000c101b04 */
[----:B------:R0:W-:Y:S01]  /*0150*/  STG.E.64 desc[UR4][R6.64+0x10], R8 ;  /* 0x0000100806007986 */ /* 0x0001e2000c101b04 */
[----:B------:R-:W-:Y:S05]  /*0160*/  @!P0 BRA `(.L_x_11) ;  /* 0x0000000c00408947 */ /* 0x000fea0003800000 */
[----:B------:R-:W-:Y:S01]  /*0170*/  SHF.R.S32.HI R0, RZ, 0x1f, R13 ;  /* 0x0000001fff007819 */ /* 0x000fe2000001140d */
[----:B------:R-:W-:-:S07]  /*0180*/  IMAD.MOV.U32 R12, RZ, RZ, RZ ;  /* 0x000000ffff0c7224 */ /* 0x000fce00078e00ff */
.L_x_17:
[----:B0-----:R-:W-:Y:S01]  /*0190*/  LOP3.LUT R2, R13, 0x3, RZ, 0xc0, !PT ;  /* 0x000000030d027812 */ /* 0x001fe200078ec0ff */
[----:B------:R-:W-:Y:S03]  /*01a0*/  BSSY.RECONVERGENT B1, `(.L_x_12) ;  /* 0x00000c6000017945 */ /* 0x000fe60003800200 */
[----:B------:R-:W-:-:S04]  /*01b0*/  ISETP.NE.U32.AND P0, PT, R2, RZ, PT ;  /* 0x000000ff0200720c */ /* 0x000fc80003f05070 */
[----:B------:R-:W-:-:S13]  /*01c0*/  ISETP.NE.AND.EX P0, PT, RZ, RZ, PT, P0 ;  /* 0x000000ffff00720c */ /* 0x000fda0003f05300 */
[----:B------:R-:W-:Y:S05]  /*01d0*/  @!P0 BRA `(.L_x_13) ;  /* 0x0000000c00088947 */ /* 0x000fea0003800000 */
[----:B------:R-:W0:Y:S01]  /*01e0*/  LDC.64 R8, c[0x4][RZ] ;  /* 0x01000000ff087b82 */ /* 0x000e220000000a00 */
[----:B------:R-:W-:Y:S02]  /*01f0*/  IMAD.MOV.U32 R14, RZ, RZ, RZ ;  /* 0x000000ffff0e7224 */ /* 0x000fe400078e00ff */
[----:B0-----:R-:W-:-:S07]  /*0200*/  IMAD.WIDE.U32 R8, R12, 0xc80, R8 ;  /* 0x00000c800c087825 */ /* 0x001fce00078e0008 */
.L_x_16:
[----:B0-----:R-:W-:Y:S01]  /*0210*/  IMAD.MOV.U32 R15, RZ, RZ, RZ ;  /* 0x000000ffff0f7224 */ /* 0x001fe200078e00ff */
[----:B------:R-:W-:Y:S01]  /*0220*/  CS2R R2, SRZ ;  /* 0x0000000000027805 */ /* 0x000fe2000001ff00 */
[----:B------:R-:W-:Y:S01]  /*0230*/  IMAD.MOV.U32 R17, RZ, RZ, RZ ;  /* 0x000000ffff117224 */ /* 0x000fe200078e00ff */
[----:B------:R-:W-:-:S07]  /*0240*/  CS2R R4, SRZ ;  /* 0x0000000000047805 */ /* 0x000fce000001ff00 */
.L_x_15:
[----:B------:R-:W-:-:S05]  /*0250*/  IMAD.WIDE.U32 R10, R17, 0x4, R6 ;  /* 0x00000004110a7825 */ /* 0x000fca00078e0006 */
[----:B------:R0:W5:Y:S01]  /*0260*/  LDG.E R16, desc[UR4][R10.64+0x4] ;  /* 0x000004040a107981 */ /* 0x000162000c1e1900 */
[----:B------:R-:W-:-:S07]  /*0270*/  IMAD.MOV.U32 R19, RZ, RZ, RZ ;  /* 0x000000ffff137224 */ /* 0x000fce00078e00ff */
.L_x_14:
[----:B-----5:R-:W-:Y:S01]  /*0280*/  SHF.R.U32.HI R24, RZ, R19, R16 ;  /* 0x00000013ff187219 */ /* 0x020fe20000011610 */
[----:B0-----:R-:W-:-:S03]  /*0290*/  IMAD.SHL.U32 R10, R17, 0x20, RZ ;  /* 0x00000020110a7824 */ /* 0x001fc600078e00ff */
[----:B------:R-:W-:Y:S01]  /*02a0*/  LOP3.LUT R11, R24, 0x1, RZ, 0xc0, !PT ;  /* 0x00000001180b7812 */ /* 0x000fe200078ec0ff */
[----:B------:R-:W-:-:S03]  /*02b0*/  IMAD.IADD R10, R10, 0x1, R19 ;  /* 0x000000010a0a7824 */ /* 0x000fc600078e0213 */
[----:B------:R-:W-:Y:S01]  /*02c0*/  ISETP.NE.U32.AND P0, PT, R11, 0x1, PT ;  /* 0x000000010b00780c */ /* 0x000fe20003f05070 */
[----:B------:R-:W-:-:S03]  /*02d0*/  IMAD R11, R10, 0x5, RZ ;  /* 0x000000050a0b7824 */ /* 0x000fc600078e02ff */
[----:B------:R-:W-:Y:S01]  /*02e0*/  R2P PR, R24, 0x7e ;  /* 0x0000007e18007804 */ /* 0x000fe20000000000 */
[----:B------:R-:W-:-:S08]  /*02f0*/  IMAD.WIDE.U32 R10, R11, 0x4, R8 ;  /* 0x000000040b0a7825 */ /* 0x000fd000078e0008 */
[----:B------:R-:W2:Y:S04]  /*0300*/  @!P0 LDG.E R18, desc[UR4][R10.64] ;  /* 0x000000040a128981 */ /* 0x000ea8000c1e1900 */
[----:B------:R-:W3:Y:S04]  /*0310*/  @!P0 LDG.E R20, desc[UR4][R10.64+0x10] ;  /* 0x000010040a148981 */ /* 0x000ee8000c1e1900 */
[----:B------:R-:W4:Y:S04]  /*0320*/  @P1 LDG.E R22, desc[UR4][R10.64+0x14] ;  /* 0x000014040a161981 */ /* 0x000f28000c1e1900 */
[----:B------:R-:W4:Y:S04]  /*0330*/  @P2 LDG.E R26, desc[UR4][R10.64+0x28] ;  /* 0x000028040a1a2981 */ /* 0x000f28000c1e1900 */
[----:B------:R-:W4:Y:S04]  /*0340*/  @!P0 LDG.E R21, desc[UR4][R10.64+0x4] ;  /* 0x000004040a158981 */ /* 0x000f28000c1e1900 */
[----:B------:R-:W4:Y:S04]  /*0350*/  @!P0 LDG.E R23, desc[UR4][R10.64+0xc] ;  /* 0x00000c040a178981 */ /* 0x000f28000c1e1900 */
[----:B------:R-:W4:Y:S04]  /*0360*/  @P1 LDG.E R25, desc[UR4][R10.64+0x18] ;  /* 0x000018040a191981 */ /* 0x000f28000c1e1900 */
[----:B------:R-:W4:Y:S04]  /*0370*/  @P3 LDG.E R28, desc[UR4][R10.64+0x3c] ;  /* 0x00003c040a1c3981 */ /* 0x000f28000c1e1900 */
[----:B------:R-:W4:Y:S01]  /*0380*/  @P6 LDG.E R27, desc[UR4][R10.64+0x7c] ;  /* 0x00007c040a1b6981 */ /* 0x000f22000c1e1900 */
[----:B--2---:R-:W-:-:S03]  /*0390*/  @!P0 LOP3.LUT R15, R15, R18, RZ, 0x3c, !PT ;  /* 0x000000120f0f8212 */ /* 0x004fc600078e3cff */
[----:B------:R-:W2:Y:S01]  /*03a0*/  @!P0 LDG.E R18, desc[UR4][R10.64+0x8] ;  /* 0x000008040a128981 */ /* 0x000ea2000c1e1900 */
[----:B---3--:R-:W-:-:S03]  /*03b0*/  @!P0 LOP3.LUT R3, R3, R20, RZ, 0x3c, !PT ;  /* 0x0000001403038212 */ /* 0x008fc600078e3cff */
[----:B------:R-:W3:Y:S01]  /*03c0*/  @P1 LDG.E R20, desc[UR4][R10.64+0x24] ;  /* 0x000024040a141981 */ /* 0x000ee2000c1e1900 */
[----:B----4-:R-:W-:-:S03]  /*03d0*/  @P1 LOP3.LUT R15, R15, R22, RZ, 0x3c, !PT ;  /* 0x000000160f0f1212 */ /* 0x010fc600078e3cff */
[----:B------:R-:W4:Y:S01]  /*03e0*/  @P2 LDG.E R22, desc[UR4][R10.64+0x38] ;  /* 0x000038040a162981 */ /* 0x000f22000c1e1900 */
[----:B------:R-:W-:-:S03]  /*03f0*/  @P2 LOP3.LUT R15, R15, R26, RZ, 0x3c, !PT ;  /* 0x0000001a0f0f2212 */ /* 0x000fc600078e3cff */
[----:B------:R-:W4:Y:S01]  /*0400*/  @P4 LDG.E R26, desc[UR4][R10.64+0x50] ;  /* 0x000050040a1a4981 */ /* 0x000f22000c1e1900 */
[----:B------:R-:W-:-:S03]  /*0410*/  @!P0 LOP3.LUT R4, R4, R21, RZ, 0x3c, !PT ;  /* 0x0000001504048212 */ /* 0x000fc600078e3cff */
[----:B------:R-:W4:Y:S01]  /*0420*/  @P1 LDG.E R21, desc[UR4][R10.64+0x20] ;  /* 0x000020040a151981 */ /* 0x000f22000c1e1900 */
[----:B------:R-:W-:-:S03]  /*0430*/  @!P0 LOP3.LUT R2, R2, R23, RZ, 0x3c, !PT ;  /* 0x0000001702028212 */ /* 0x000fc600078e3cff */
[----:B------:R-:W4:Y:S01]  /*0440*/  @P2 LDG.E R23, desc[UR4][R10.64+0x2c] ;  /* 0x00002c040a172981 */ /* 0x000f22000c1e1900 */
[----:B------:R-:W-:-:S03]  /*0450*/  @P1 LOP3.LUT R4, R4, R25, RZ, 0x3c, !PT ;  /* 0x0000001904041212 */ /* 0x000fc600078e3cff */
[----:B------:R-:W4:Y:S01]  /*0460*/  @P2 LDG.E R25, desc[UR4][R10.64+0x34] ;  /* 0x000034040a192981 */ /* 0x000f22000c1e1900 */
[----:B--2---:R-:W-:-:S03]  /*0470*/  @!P0 LOP3.LUT R5, R5, R18, RZ, 0x3c, !PT ;  /* 0x0000001205058212 */ /* 0x004fc600078e3cff */
[----:B------:R-:W2:Y:S01]  /*0480*/  @P1 LDG.E R18, desc[UR4][R10.64+0x1c] ;  /* 0x00001c040a121981 */ /* 0x000ea2000c1e1900 */
[----:B---3--:R-:W-:-:S03]  /*0490*/  @P1 LOP3.LUT R3, R3, R20, RZ, 0x3c, !PT ;  /* 0x0000001403031212 */ /* 0x008fc600078e3cff */
[----:B------:R-:W3:Y:S01]  /*04a0*/  @P2 LDG.E R20, desc[UR4][R10.64+0x30] ;  /* 0x000030040a142981 */ /* 0x000ee2000c1e1900 */
[----:B----4-:R-:W-:-:S03]  /*04b0*/  @P2 LOP3.LUT R3, R3, R22, RZ, 0x3c, !PT ;  /* 0x0000001603032212 */ /* 0x010fc600078e3cff */
[----:B------:R-:W4:Y:S01]  /*04c0*/  @P3 LDG.E R22, desc[UR4][R10.64+0x4c] ;  /* 0x00004c040a163981 */ /* 0x000f22000c1e1900 */
[----:B------:R-:W-:-:S04]  /*04d0*/  @P3 LOP3.LUT R15, R15, R28, RZ, 0x3c, !PT ;  /* 0x0000001c0f0f3212 */ /* 0x000fc800078e3cff */
[----:B------:R-:W-:Y:S02]  /*04e0*/  @P4 LOP3.LUT R15, R15, R26, RZ, 0x3c, !PT ;  /* 0x0000001a0f0f4212 */ /* 0x000fe400078e3cff */
[----:B------:R-:W-:Y:S01]  /*04f0*/  @P1 LOP3.LUT R2, R2, R21, RZ, 0x3c, !PT ;  /* 0x0000001502021212 */ /* 0x000fe200078e3cff */
[----:B------:R-:W4:Y:S04]  /*0500*/  @P5 LDG.E R26, desc[UR4][R10.64+0x64] ;  /* 0x000064040a1a5981 */ /* 0x000f28000c1e1900 */
[----:B------:R-:W4:Y:S01]  /*0510*/  @P3 LDG.E R21, desc[UR4][R10.64+0x40] ;  /* 0x000040040a153981 */ /* 0x000f22000c1e1900 */
[----:B------:R-:W-:Y:S02]  /*0520*/  @P2 LOP3.LUT R4, R4, R23, RZ, 0x3c, !PT ;  /* 0x0000001704042212 */ /* 0x000fe400078e3cff */
[----:B------:R-:W-:Y:S01]  /*0530*/  @P2 LOP3.LUT R2, R2, R25, RZ, 0x3c, !PT ;  /* 0x0000001902022212 */ /* 0x000fe200078e3cff */
[----:B------:R-:W4:Y:S04]  /*0540*/  @P3 LDG.E R23, desc[UR4][R10.64+0x48] ;  /* 0x000048040a173981 */ /* 0x000f28000c1e1900 */
[----:B------:R-:W4:Y:S01]  /*0550*/  @P4 LDG.E R25, desc[UR4][R10.64+0x54] ;  /* 0x000054040a194981 */ /* 0x000f22000c1e1900 */
[----:B--2---:R-:W-:-:S03]  /*0560*/  @P1 LOP3.LUT R5, R5, R18, RZ, 0x3c, !PT ;  /* 0x0000001205051212 */ /* 0x004fc600078e3cff */
[----:B------:R-:W2:Y:S01]  /*0570*/  @P3 LDG.E R18, desc[UR4][R10.64+0x44] ;  /* 0x000044040a123981 */ /* 0x000ea2000c1e1900 */
[----:B---3--:R-:W-:-:S03]  /*0580*/  @P2 LOP3.LUT R5, R5, R20, RZ, 0x3c, !PT ;  /* 0x0000001405052212 */ /* 0x008fc600078e3cff */
[----:B------:R-:W3:Y:S01]  /*0590*/  @P4 LDG.E R20, desc[UR4][R10.64+0x58] ;  /* 0x000058040a144981 */ /* 0x000ee2000c1e1900 */
[----:B----4-:R-:W-:-:S03]  /*05a0*/  @P3 LOP3.LUT R3, R3, R22, RZ, 0x3c, !PT ;  /* 0x0000001603033212 */ /* 0x010fc600078e3cff */
[----:B------:R-:W4:Y:S01]  /*05b0*/  @P4 LDG.E R22, desc[UR4][R10.64+0x60] ;  /* 0x000060040a164981 */ /* 0x000f22000c1e1900 */
[----:B------:R-:W-:Y:S02]  /*05c0*/  LOP3.LUT P0, RZ, R24, 0x80, RZ, 0xc0, !PT ;  /* 0x0000008018ff7812 */ /* 0x000fe4000780c0ff */
[----:B------:R-:W-:Y:S02]  /*05d0*/  @P5 LOP3.LUT R15, R15, R26, RZ, 0x3c, !PT ;  /* 0x0000001a0f0f5212 */ /* 0x000fe400078e3cff */
[----:B------:R-:W4:Y:S01]  /*05e0*/  @P6 LDG.E R26, desc[UR4][R10.64+0x78] ;  /* 0x000078040a1a6981 */ /* 0x000f22000c1e1900 */
[----:B------:R-:W-:-:S03]  /*05f0*/  @P3 LOP3.LUT R4, R4, R21, RZ, 0x3c, !PT ;  /* 0x0000001504043212 */ /* 0x000fc600078e3cff */
[----:B------:R-:W4:Y:S01]  /*0600*/  @P4 LDG.E R21, desc[UR4][R10.64+0x5c] ;  /* 0x00005c040a154981 */ /* 0x000f22000c1e1900 */
[----:B------:R-:W-:-:S03]  /*0610*/  @P3 LOP3.LUT R2, R2, R23, RZ, 0x3c, !PT ;  /* 0x0000001702023212 */ /* 0x000fc600078e3cff */
[----:B------:R-:W4:Y:S01]  /*0620*/  @P5 LDG.E R23, desc[UR4][R10.64+0x68] ;  /* 0x000068040a175981 */ /* 0x000f22000c1e1900 */
[----:B------:R-:W-:-:S03]  /*0630*/  @P4 LOP3.LUT R4, R4, R25, RZ, 0x3c, !PT ;  /* 0x0000001904044212 */ /* 0x000fc600078e3cff */
[----:B------:R-:W4:Y:S01]  /*0640*/  @P5 LDG.E R25, desc[UR4][R10.64+0x70] ;  /* 0x000070040a195981 */ /* 0x000f22000c1e1900 */
[----:B--2---:R-:W-:-:S03]  /*0650*/  @P3 LOP3.LUT R5, R5, R18, RZ, 0x3c, !PT ;  /* 0x0000001205053212 */ /* 0x004fc600078e3cff */
[----:B------:R-:W2:Y:S01]  /*0660*/  @P5 LDG.E R18, desc[UR4][R10.64+0x6c] ;  /* 0x00006c040a125981 */ /* 0x000ea2000c1e1900 */
[----:B---3--:R-:W-:-:S03]  /*0670*/  @P4 LOP3.LUT R5, R5, R20, RZ, 0x3c, !PT ;  /* 0x0000001405054212 */ /* 0x008fc600078e3cff */
[----:B------:R-:W3:Y:S01]  /*0680*/  @P5 LDG.E R20, desc[UR4][R10.64+0x74] ;  /* 0x000074040a145981 */ /* 0x000ee2000c1e1900 */
[----:B----4-:R-:W-:-:S03]  /*0690*/  @P4 LOP3.LUT R3, R3, R22, RZ, 0x3c, !PT ;  /* 0x0000001603034212 */ /* 0x010fc600078e3cff */
[----:B------:R-:W4:Y:S01]  /*06a0*/  @P0 LDG.E R22, desc[UR4][R10.64+0x8c] ;  /* 0x00008c040a160981 */ /* 0x000f22000c1e1900 */
[----:B------:R-:W-:-:S03]  /*06b0*/  @P6 LOP3.LUT R15, R15, R26, RZ, 0x3c, !PT ;  /* 0x0000001a0f0f6212 */ /* 0x000fc600078e3cff */
        /* <DEDUP_REMOVED lines=13> */
[----:B------:R-:W-:Y:S02]  /*0790*/  @P6 LOP3.LUT R4, R4, R27, RZ, 0x3c, !PT ;  /* 0x0000001b04046212 */ /* 0x000fe400078e3cff */
[----:B------:R-:W-:Y:S02]  /*07a0*/  @P6 LOP3.LUT R2, R2, R21, RZ, 0x3c, !PT ;  /* 0x0000001502026212 */ /* 0x000fe400078e3cff */
[----:B------:R-:W-:Y:S02]  /*07b0*/  @P0 LOP3.LUT R4, R4, R23, RZ, 0x3c, !PT ;  /* 0x0000001704040212 */ /* 0x000fe400078e3cff */
[----:B------:R-:W-:Y:S02]  /*07c0*/  @P0 LOP3.LUT R2, R2, R25, RZ, 0x3c, !PT ;  /* 0x0000001902020212 */ /* 0x000fe400078e3cff */
[----:B--2---:R-:W-:Y:S02]  /*07d0*/  @P6 LOP3.LUT R5, R5, R18, RZ, 0x3c, !PT ;  /* 0x0000001205056212 */ /* 0x004fe400078e3cff */
[----:B---3--:R-:W-:-:S02]  /*07e0*/  @P6 LOP3.LUT R3, R3, R20, RZ, 0x3c, !PT ;  /* 0x0000001403036212 */ /* 0x008fc400078e3cff */
[----:B----4-:R-:W-:Y:S02]  /*07f0*/  @P0 LOP3.LUT R5, R5, R22, RZ, 0x3c, !PT ;  /* 0x0000001605050212 */ /* 0x010fe400078e3cff */
[----:B------:R-:W-:Y:S02]  /*0800*/  @P0 LOP3.LUT R3, R3, R26, RZ, 0x3c, !PT ;  /* 0x0000001a03030212 */ /* 0x000fe400078e3cff */
[----:B------:R-:W-:-:S13]  /*0810*/  R2P PR, R24.B1, 0x7f ;  /* 0x0000007f18007804 */ /* 0x000fda0000001000 */
[----:B------:R-:W2:Y:S04]  /*0820*/  @P0 LDG.E R18, desc[UR4][R10.64+0xa0] ;  /* 0x0000a0040a120981 */ /* 0x000ea8000c1e1900 */
[----:B------:R-:W3:Y:S04]  /*0830*/  @P1 LDG.E R22, desc[UR4][R10.64+0xb4] ;  /* 0x0000b4040a161981 */ /* 0x000ee8000c1e1900 */
[----:B------:R-:W4:Y:S04]  /*0840*/  @P2 LDG.E R26, desc[UR4][R10.64+0xc8] ;  /* 0x0000c8040a1a2981 */ /* 0x000f28000c1e1900 */
[----:B------:R-:W4:Y:S04]  /*0850*/  @P3 LDG.E R28, desc[UR4][R10.64+0xdc] ;  /* 0x0000dc040a1c3981 */ /* 0x000f28000c1e1900 */
[----:B------:R-:W4:Y:S04]  /*0860*/  @P0 LDG.E R23, desc[UR4][R10.64+0xa4] ;  /* 0x0000a4040a170981 */ /* 0x000f28000c1e1900 */
[----:B------:R-:W4:Y:S04]  /*0870*/  @P0 LDG.E R20, desc[UR4][R10.64+0xa8] ;  /* 0x0000a8040a140981 */ /* 0x000f28000c1e1900 */
[----:B------:R-:W4:Y:S04]  /*0880*/  @P4 LDG.E R25, desc[UR4][R10.64+0xf0] ;  /* 0x0000f0040a194981 */ /* 0x000f28000c1e1900 */
        /* <DEDUP_REMOVED lines=21> */
[----:B------:R-:W-:Y:S02]  /*09e0*/  LOP3.LUT P0, RZ, R24, 0x8000, RZ, 0xc0, !PT ;  /* 0x0000800018ff7812 */ /* 0x000fe4000780c0ff */
[----:B----4-:R-:W-:Y:S01]  /*09f0*/  @P5 LOP3.LUT R15, R15, R26, RZ, 0x3c, !PT ;  /* 0x0000001a0f0f5212 */ /* 0x010fe200078e3cff */
[----:B------:R-:W4:Y:S04]  /*0a00*/  @P3 LDG.E R24, desc[UR4][R10.64+0xe4] ;  /* 0x0000e4040a183981 */ /* 0x000f28000c1e1900 */
[----:B------:R-:W2:Y:S01]  /*0a10*/  @P6 LDG.E R26, desc[UR4][R10.64+0x118] ;  /* 0x000118040a1a6981 */ /* 0x000ea2000c1e1900 */
        /* <DEDUP_REMOVED lines=8> */
[----:B---3--:R-:W-:-:S03]  /*0aa0*/  @P2 LOP3.LUT R3, R3, R22, RZ, 0x3c, !PT ;  /* 0x0000001603032212 */ /* 0x008fc600078e3cff */
[----:B------:R-:W3:Y:S01]  /*0ab0*/  @P4 LDG.E R22, desc[UR4][R10.64+0x100] ;  /* 0x000100040a164981 */ /* 0x000ee2000c1e1900 */
[----:B--2---:R-:W-:-:S03]  /*0ac0*/  @P6 LOP3.LUT R15, R15, R26, RZ, 0x3c, !PT ;  /* 0x0000001a0f0f6212 */ /* 0x004fc600078e3cff */
[----:B------:R-:W2:Y:S01]  /*0ad0*/  @P0 LDG.E R26, desc[UR4][R10.64+0x12c] ;  /* 0x00012c040a1a0981 */ /* 0x000ea2000c1e1900 */
[----:B----4-:R-:W-:-:S03]  /*0ae0*/  @P2 LOP3.LUT R2, R2, R23, RZ, 0x3c, !PT ;  /* 0x0000001702022212 */ /* 0x010fc600078e3cff */
[----:B------:R-:W4:Y:S01]  /*0af0*/  @P4 LDG.E R23, desc[UR4][R10.64+0xfc] ;  /* 0x0000fc040a174981 */ /* 0x000f22000c1e1900 */
[----:B------:R-:W-:-:S03]  /*0b00*/  @P2 LOP3.LUT R5, R5, R20, RZ, 0x3c, !PT ;  /* 0x0000001405052212 */ /* 0x000fc600078e3cff */
[----:B------:R-:W4:Y:S01]  /*0b10*/  @P4 LDG.E R20, desc[UR4][R10.64+0xf8] ;  /* 0x0000f8040a144981 */ /* 0x000f22000c1e1900 */
[----:B------:R-:W-:Y:S02]  /*0b20*/  @P3 LOP3.LUT R2, R2, R27, RZ, 0x3c, !PT ;  /* 0x0000001b02023212 */ /* 0x000fe400078e3cff */
[----:B------:R-:W-:Y:S01]  /*0b30*/  @P3 LOP3.LUT R4, R4, R25, RZ, 0x3c, !PT ;  /* 0x0000001904043212 */ /* 0x000fe200078e3cff */
[----:B------:R-:W4:Y:S01]  /*0b40*/  @P5 LDG.E R27, desc[UR4][R10.64+0x110] ;  /* 0x000110040a1b5981 */ /* 0x000f22000c1e1900 */
[----:B------:R-:W-:-:S03]  /*0b50*/  @P3 LOP3.LUT R5, R5, R24, RZ, 0x3c, !PT ;  /* 0x0000001805053212 */ /* 0x000fc600078e3cff */
[----:B------:R-:W4:Y:S04]  /*0b60*/  @P5 LDG.E R25, desc[UR4][R10.64+0x108] ;  /* 0x000108040a195981 */ /* 0x000f28000c1e1900 */
        /* <DEDUP_REMOVED lines=19> */
[----:B------:R-:W-:-:S05]  /*0ca0*/  VIADD R19, R19, 0x10 ;  /* 0x0000001013137836 */ /* 0x000fca0000000000 */
[----:B------:R-:W-:Y:S02]  /*0cb0*/  ISETP.NE.AND P1, PT, R19, 0x20, PT ;  /* 0x000000201300780c */ /* 0x000fe40003f25270 */
[----:B------:R-:W-:Y:S02]  /*0cc0*/  @P5 LOP3.LUT R3, R3, R18, RZ, 0x3c, !PT ;  /* 0x0000001203035212 */ /* 0x000fe400078e3cff */
[----:B------:R-:W-:Y:S02]  /*0cd0*/  @P6 LOP3.LUT R4, R4, R21, RZ, 0x3c, !PT ;  /* 0x0000001504046212 */ /* 0x000fe400078e3cff */
[----:B---3--:R-:W-:-:S04]  /*0ce0*/  @P6 LOP3.LUT R3, R3, R22, RZ, 0x3c, !PT ;  /* 0x0000001603036212 */ /* 0x008fc800078e3cff */
[----:B--2---:R-:W-:Y:S02]  /*0cf0*/  @P0 LOP3.LUT R3, R3, R26, RZ, 0x3c, !PT ;  /* 0x0000001a03030212 */ /* 0x004fe400078e3cff */
[----:B----4-:R-:W-:Y:S02]  /*0d00*/  @P6 LOP3.LUT R2, R2, R23, RZ, 0x3c, !PT ;  /* 0x0000001702026212 */ /* 0x010fe400078e3cff */
[----:B------:R-:W-:Y:S02]  /*0d10*/  @P6 LOP3.LUT R5, R5, R20, RZ, 0x3c, !PT ;  /* 0x0000001405056212 */ /* 0x000fe400078e3cff */
[----:B------:R-:W-:Y:S02]  /*0d20*/  @P0 LOP3.LUT R2, R2, R27, RZ, 0x3c, !PT ;  /* 0x0000001b02020212 */ /* 0x000fe400078e3cff */
[----:B------:R-:W-:Y:S02]  /*0d30*/  @P0 LOP3.LUT R4, R4, R25, RZ, 0x3c, !PT ;  /* 0x0000001904040212 */ /* 0x000fe400078e3cff */
[----:B------:R-:W-:Y:S01]  /*0d40*/  @P0 LOP3.LUT R5, R5, R24, RZ, 0x3c, !PT ;  /* 0x0000001805050212 */ /* 0x000fe200078e3cff */
[----:B------:R-:W-:Y:S06]  /*0d50*/  @P1 BRA `(.L_x_14) ;  /* 0xfffffff400481947 */ /* 0x000fec000383ffff */
[----:B------:R-:W-:-:S05]  /*0d60*/  VIADD R17, R17, 0x1 ;  /* 0x0000000111117836 */ /* 0x000fca0000000000 */
[----:B------:R-:W-:-:S13]  /*0d70*/  ISETP.NE.AND P0, PT, R17, 0x5, PT ;  /* 0x000000051100780c */ /* 0x000fda0003f05270 */
[----:B------:R-:W-:Y:S05]  /*0d80*/  @P0 BRA `(.L_x_15) ;  /* 0xfffffff400300947 */ /* 0x000fea000383ffff */
[----:B------:R0:W-:Y:S01]  /*0d90*/  STG.E.64 desc[UR4][R6.64+0x8], R4 ;  /* 0x0000080406007986 */ /* 0x0001e2000c101b04 */
[----:B------:R-:W-:Y:S01]  /*0da0*/  VIADD R14, R14, 0x1 ;  /* 0x000000010e0e7836 */ /* 0x000fe20000000000 */
[----:B------:R-:W-:Y:S02]  /*0db0*/  LOP3.LUT R11, R13, 0x3, RZ, 0xc0, !PT ;  /* 0x000000030d0b7812 */ /* 0x000fe400078ec0ff */
[----:B------:R0:W-:Y:S02]  /*0dc0*/  STG.E.64 desc[UR4][R6.64+0x10], R2 ;  /* 0x0000100206007986 */ /* 0x0001e4000c101b04 */
[----:B------:R-:W-:Y:S02]  /*0dd0*/  ISETP.GE.U32.AND P0, PT, R14, R11, PT ;  /* 0x0000000b0e00720c */ /* 0x000fe40003f06070 */
[----:B------:R0:W-:Y:S11]  /*0de0*/  STG.E desc[UR4][R6.64+0x4], R15 ;  /* 0x0000040f06007986 */ /* 0x0001f6000c101904 */
[----:B------:R-:W-:Y:S05]  /*0df0*/  @!P0 BRA `(.L_x_16) ;  /* 0xfffffff400048947 */ /* 0x000fea000383ffff */
.L_x_13:
[----:B------:R-:W-:Y:S05]  /*0e00*/  BSYNC.RECONVERGENT B1 ;  /* 0x0000000000017941 */ /* 0x000fea0003800200 */
.L_x_12:
[C---:B------:R-:W-:Y:S01]  /*0e10*/  ISETP.GT.U32.AND P0, PT, R13.reuse, 0x3, PT ;  /* 0x000000030d00780c */ /* 0x040fe20003f04070 */
[----:B------:R-:W-:Y:S01]  /*0e20*/  VIADD R12, R12, 0x1 ;  /* 0x000000010c0c7836 */ /* 0x000fe20000000000 */
[--C-:B------:R-:W-:Y:S02]  /*0e30*/  SHF.R.U64 R13, R13, 0x2, R0.reuse ;  /* 0x000000020d0d7819 */ /* 0x100fe40000001200 */
[----:B------:R-:W-:Y:S02]  /*0e40*/  ISETP.GT.U32.AND.EX P0, PT, R0, RZ, PT, P0 ;  /* 0x000000ff0000720c */ /* 0x000fe40003f04100 */
[----:B------:R-:W-:-:S11]  /*0e50*/  SHF.R.U32.HI R0, RZ, 0x2, R0 ;  /* 0x00000002ff007819 */ /* 0x000fd60000011600 */
[----:B------:R-:W-:Y:S05]  /*0e60*/  @P0 BRA `(.L_x_17) ;  /* 0xfffffff000c80947 */ /* 0x000fea000383ffff */
.L_x_11:
[----:B------:R-:W-:Y:S05]  /*0e70*/  BSYNC.RECONVERGENT B0 ;  /* 0x0000000000007941 */ /* 0x000fea0003800200 */
.L_x_10:
[----:B------:R-:W-:Y:S04]  /*0e80*/  STG.E.64 desc[UR4][R6.64+0x18], RZ ;  /* 0x000018ff06007986 */ /* 0x000fe8000c101b04 */
[----:B------:R-:W-:Y:S04]  /*0e90*/  STG.E desc[UR4][R6.64+0x20], RZ ;  /* 0x000020ff06007986 */ /* 0x000fe8000c101904 */
[----:B------:R-:W-:Y:S01]  /*0ea0*/  STG.E.64 desc[UR4][R6.64+0x28], RZ ;  /* 0x000028ff06007986 */ /* 0x000fe2000c101b04 */
[----:B------:R-:W-:Y:S05]  /*0eb0*/  EXIT ;  /* 0x000000000000794d */ /* 0x000fea0003800000 */
.L_x_18:
        /* <DEDUP_REMOVED lines=12> */
.L_x_21:


//--------------------- .nv.global.init           --------------------------
	.section	.nv.global.init,"aw",@progbits
	.align	4
.nv.global.init:
	.type		mrg32k3aM1SubSeq,@object
	.size		mrg32k3aM1SubSeq,(mrg32k3aM2SubSeq - mrg32k3aM1SubSeq)
mrg32k3aM1SubSeq:
        /*0000*/ 	.byte	0x0b, 0xcc, 0xee, 0x04, 0x73, 0x29, 0x8b, 0x6f, 0xf6, 0x53, 0x03, 0xf6, 0x23, 0xf6, 0xea, 0xda
        /* <DEDUP_REMOVED lines=125> */
	.type		mrg32k3aM2SubSeq,@object
	.size		mrg32k3aM2SubSeq,(mrg32k3aM1 - mrg32k3aM2SubSeq)
mrg32k3aM2SubSeq:
        /* <DEDUP_REMOVED lines=126> */
	.type		mrg32k3aM1,@object
	.size		mrg32k3aM1,(mrg32k3aM1Seq - mrg32k3aM1)
mrg32k3aM1:
        /* <DEDUP_REMOVED lines=144> */
	.type		mrg32k3aM1Seq,@object
	.size		mrg32k3aM1Seq,(mrg32k3aM2 - mrg32k3aM1Seq)
mrg32k3aM1Seq:
        /* <DEDUP_REMOVED lines=144> */
	.type		mrg32k3aM2,@object
	.size		mrg32k3aM2,(mrg32k3aM2Seq - mrg32k3aM2)
mrg32k3aM2:
        /* <DEDUP_REMOVED lines=144> */
	.type		mrg32k3aM2Seq,@object
	.size		mrg32k3aM2Seq,(precalc_xorwow_matrix - mrg32k3aM2Seq)
mrg32k3aM2Seq:
        /* <DEDUP_REMOVED lines=144> */
	.type		precalc_xorwow_matrix,@object
	.size		precalc_xorwow_matrix,(precalc_xorwow_offset_matrix - precalc_xorwow_matrix)
precalc_xorwow_matrix:
        /* <DEDUP_REMOVED lines=6400> */
	.type		precalc_xorwow_offset_matrix,@object
	.size		precalc_xorwow_offset_matrix,(.L_1 - precalc_xorwow_offset_matrix)
precalc_xorwow_offset_matrix:
        /* <DEDUP_REMOVED lines=6400> */
.L_1:


//--------------------- .nv.shared.reserved.0     --------------------------
	.section	.nv.shared.reserved.0,"aw",@nobits
	.weak		__nv_reservedSMEM_offset_0_alias
	.size		__nv_reservedSMEM_offset_0_alias, 0, 64
	.other		__nv_reservedSMEM_offset_0_alias,@"STO_CUDA_RESERVED_SHARED STV_DEFAULT"
__nv_reservedSMEM_offset_0_alias:
	.zero		0
	.zero		64


//--------------------- .nv.constant0._Z14iterate_statesP17curandStateXORWOWPhS1_iS1_Pf --------------------------
	.section	.nv.constant0._Z14iterate_statesP17curandStateXORWOWPhS1_iS1_Pf,"a",@progbits
	.sectionflags	@""
	.align	4
.nv.constant0._Z14iterate_statesP17curandStateXORWOWPhS1_iS1_Pf:
	.zero		944


//--------------------- .nv.constant0._Z8init_bufPhi --------------------------
	.section	.nv.constant0._Z8init_bufPhi,"a",@progbits
	.sectionflags	@""
	.align	4
.nv.constant0._Z8init_bufPhi:
	.zero		908


//--------------------- .nv.constant0._Z10init_randsjP17curandStateXORWOW --------------------------
	.section	.nv.constant0._Z10init_randsjP17curandStateXORWOW,"a",@progbits
	.sectionflags	@""
	.align	4
.nv.constant0._Z10init_randsjP17curandStateXORWOW:
	.zero		912


//--------------------- SYMBOLS --------------------------

	.type		.nv.reservedSmem.offset0,@object
	.size		.nv.reservedSmem.offset0,0x4
